	.target	sm_90a

	.elftype	@"ET_EXEC"


//--------------------- .note.nv.tkinfo           --------------------------
	.section	.note.nv.tkinfo,"",@"SHT_NOTE"
	.sectionflags	@"SHF_NOTE_NV_TKINFO"
	.tkinfo
        /*0018*/ 	.word	0x00000002
        /*0030*/ 	.string	""
        /*0030*/ 	.string	"ptxas"
        /*0030*/ 	.string	"Cuda compilation tools, release 13.0, V13.0.88"
        /*0030*/ 	.string	"Build cuda_13.0.r13.0/compiler.36424714_0"
        /*0030*/ 	.string	"-arch sm_90a -m 64 "



//--------------------- .note.nv.cuinfo           --------------------------
	.section	.note.nv.cuinfo,"",@"SHT_NOTE"
	.sectionflags	@"SHF_NOTE_NV_CUINFO"
        /*0018*/ 	.short	0x0002
        /*001a*/ 	.short	0x005a
        /*001c*/ 	.short	0x0082
	.zero		2


//--------------------- .nv.info                  --------------------------
	.section	.nv.info,"",@"SHT_CUDA_INFO"
	.align	4


	//----- nvinfo : EIATTR_REGCOUNT
	.align		4
        /*0000*/ 	.byte	0x04, 0x2f
        /*0002*/ 	.short	(.L_16 - .L_15)
	.align		4
.L_15:
        /*0004*/ 	.word	index@(_ZN7cutlass13device_kernelINS_4fmha6kernel28FmhaKernelTmaWarpSpecializedINS1_10collective30FmhaMainloopTmaWarpSpecializedINS_6half_tEffN4cute5tupleIJNS7_1CILi128EEESA_NS9_ILi224EEEEEENS8_IJiNS9_ILi1EEENS8_IJiiEEEEEESF_SF_NS4_13DefaultFusionEJEEENS4_15FmhaFwdEpilogueIS6_fNS8_IJNS9_ILi64EEESB_SA_EEEEENS2_23IndividualTileSchedulerEJEEEEEvNT_6ParamsE)
        /*0008*/ 	.word	0x000000a8


	//----- nvinfo : EIATTR_FRAME_SIZE
	.align		4
.L_16:
        /*000c*/ 	.byte	0x04, 0x11
        /*000e*/ 	.short	(.L_18 - .L_17)
	.align		4
.L_17:
        /*0010*/ 	.word	index@($__internal_0_$__cuda_sm20_rcp_rn_f32_slowpath)
        /*0014*/ 	.word	0x00000000


	//----- nvinfo : EIATTR_FRAME_SIZE
	.align		4
.L_18:
        /*0018*/ 	.byte	0x04, 0x11
        /*001a*/ 	.short	(.L_20 - .L_19)
	.align		4
.L_19:
        /*001c*/ 	.word	index@(_ZN7cutlass13device_kernelINS_4fmha6kernel28FmhaKernelTmaWarpSpecializedINS1_10collective30FmhaMainloopTmaWarpSpecializedINS_6half_tEffN4cute5tupleIJNS7_1CILi128EEESA_NS9_ILi224EEEEEENS8_IJiNS9_ILi1EEENS8_IJiiEEEEEESF_SF_NS4_13DefaultFusionEJEEENS4_15FmhaFwdEpilogueIS6_fNS8_IJNS9_ILi64EEESB_SA_EEEEENS2_23IndividualTileSchedulerEJEEEEEvNT_6ParamsE)
        /*0020*/ 	.word	0x00000000


	//----- nvinfo : EIATTR_MIN_STACK_SIZE
	.align		4
.L_20:
        /*0024*/ 	.byte	0x04, 0x12
        /*0026*/ 	.short	(.L_22 - .L_21)
	.align		4
.L_21:
        /*0028*/ 	.word	index@(_ZN7cutlass13device_kernelINS_4fmha6kernel28FmhaKernelTmaWarpSpecializedINS1_10collective30FmhaMainloopTmaWarpSpecializedINS_6half_tEffN4cute5tupleIJNS7_1CILi128EEESA_NS9_ILi224EEEEEENS8_IJiNS9_ILi1EEENS8_IJiiEEEEEESF_SF_NS4_13DefaultFusionEJEEENS4_15FmhaFwdEpilogueIS6_fNS8_IJNS9_ILi64EEESB_SA_EEEEENS2_23IndividualTileSchedulerEJEEEEEvNT_6ParamsE)
        /*002c*/ 	.word	0x00000000
.L_22:


//--------------------- .nv.compat                --------------------------
	.section	.nv.compat,"",@"SHT_CUDA_COMPAT_INFO"
	.align	4
        /*0000*/ 	.byte	0x02, 0x09, 0x01, 0x00, 0x02, 0x02, 0x04, 0x00, 0x02, 0x05, 0x05, 0x00, 0x03, 0x07, 0x01, 0x01
        /*0010*/ 	.byte	0x02, 0x03, 0x01, 0x00, 0x02, 0x06, 0x01, 0x00, 0x04, 0x0b, 0x08, 0x00, 0x00, 0x00, 0x00, 0x00
        /*0020*/ 	.byte	0x00, 0x00, 0x00, 0x00


//--------------------- .nv.info._ZN7cutlass13device_kernelINS_4fmha6kernel28FmhaKernelTmaWarpSpecializedINS1_10collective30FmhaMainloopTmaWarpSpecializedINS_6half_tEffN4cute5tupleIJNS7_1CILi128EEESA_NS9_ILi224EEEEEENS8_IJiNS9_ILi1EEENS8_IJiiEEEEEESF_SF_NS4_13DefaultFusionEJEEENS4_15FmhaFwdEpilogueIS6_fNS8_IJNS9_ILi64EEESB_SA_EEEEENS2_23IndividualTileSchedulerEJEEEEEvNT_6ParamsE --------------------------
	.section	.nv.info._ZN7cutlass13device_kernelINS_4fmha6kernel28FmhaKernelTmaWarpSpecializedINS1_10collective30FmhaMainloopTmaWarpSpecializedINS_6half_tEffN4cute5tupleIJNS7_1CILi128EEESA_NS9_ILi224EEEEEENS8_IJiNS9_ILi1EEENS8_IJiiEEEEEESF_SF_NS4_13DefaultFusionEJEEENS4_15FmhaFwdEpilogueIS6_fNS8_IJNS9_ILi64EEESB_SA_EEEEENS2_23IndividualTileSchedulerEJEEEEEvNT_6ParamsE,"",@"SHT_CUDA_INFO"
	.sectionflags	@""
	.align	4


	//----- nvinfo : EIATTR_CUDA_API_VERSION
	.align		4
        /*0000*/ 	.byte	0x04, 0x37
        /*0002*/ 	.short	(.L_24 - .L_23)
.L_23:
        /*0004*/ 	.word	0x00000082


	//----- nvinfo : EIATTR_KPARAM_INFO
	.align		4
.L_24:
        /*0008*/ 	.byte	0x04, 0x17
        /*000a*/ 	.short	(.L_26 - .L_25)
.L_25:
        /*000c*/ 	.word	0x00000000
        /*0010*/ 	.short	0x0000
        /*0012*/ 	.short	0x0070
        /*0014*/ 	.byte	0x00, 0xf0, 0x01, 0x20


	//----- nvinfo : EIATTR_SPARSE_MMA_MASK
	.align		4
.L_26:
        /*0018*/ 	.byte	0x03, 0x50
        /*001a*/ 	.short	0x0000


	//----- nvinfo : EIATTR_MAXREG_COUNT
	.align		4
        /*001c*/ 	.byte	0x03, 0x1b
        /*001e*/ 	.short	0x00a8


	//----- nvinfo : EIATTR_NUM_BARRIERS
	.align		4
        /*0020*/ 	.byte	0x02, 0x4c
        /*0022*/ 	.byte	0x02
	.zero		1


	//----- nvinfo : EIATTR_EXTERNS
	.align		4
        /*0024*/ 	.byte	0x04, 0x0f
        /*0026*/ 	.short	(.L_28 - .L_27)


	//   ....[0]....
	.align		4
.L_27:
        /*0028*/ 	.word	index@(__assertfail)


	//----- nvinfo : EIATTR_MERCURY_ISA_VERSION
	.align		4
.L_28:
        /*002c*/ 	.byte	0x03, 0x5f
        /*002e*/ 	.short	0x0101


	//----- nvinfo : EIATTR_INT_WARP_WIDE_INSTR_OFFSETS
	.align		4
        /*0030*/ 	.byte	0x04, 0x31
        /*0032*/ 	.short	(.L_30 - .L_29)


	//   ....[0]....
.L_29:
        /*0034*/ 	.word	0x00000700


	//   ....[1]....
        /*0038*/ 	.word	0x00000710


	//   ....[2]....
        /*003c*/ 	.word	0x00000720


	//   ....[3]....
        /*0040*/ 	.word	0x00000730


	//   ....[4]....
        /*0044*/ 	.word	0x000007a0


	//----- nvinfo : EIATTR_COOP_GROUP_MASK_REGIDS
	.align		4
.L_30:
        /*0048*/ 	.byte	0x04, 0x29
        /*004a*/ 	.short	(.L_32 - .L_31)


	//   ....[0]....
.L_31:
        /*004c*/ 	.word	0xffffffff


	//   ....[1]....
        /*0050*/ 	.word	0xffffffff


	//   ....[2]....
        /*0054*/ 	.word	0xffffffff


	//   ....[3]....
        /*0058*/ 	.word	0xffffffff


	//   ....[4]....
        /*005c*/ 	.word	0xffffffff


	//   ....[5]....
        /*0060*/ 	.word	0xffffffff


	//   ....[6]....
        /*0064*/ 	.word	0xffffffff


	//   ....[7]....
        /*0068*/ 	.word	0xffffffff


	//   ....[8]....
        /*006c*/ 	.word	0xffffffff


	//   ....[9]....
        /*0070*/ 	.word	0xffffffff


	//   ....[10]....
        /*0074*/ 	.word	0xffffffff


	//   ....[11]....
        /*0078*/ 	.word	0xffffffff


	//   ....[12]....
        /*007c*/ 	.word	0xffffffff


	//   ....[13]....
        /*0080*/ 	.word	0xffffffff


	//   ....[14]....
        /*0084*/ 	.word	0xffffffff


	//   ....[15]....
        /*0088*/ 	.word	0xffffffff


	//   ....[16]....
        /*008c*/ 	.word	0xffffffff


	//   ....[17]....
        /*0090*/ 	.word	0xffffffff


	//----- nvinfo : EIATTR_COOP_GROUP_INSTR_OFFSETS
	.align		4
.L_32:
        /*0094*/ 	.byte	0x04, 0x28
        /*0096*/ 	.short	(.L_34 - .L_33)


	//   ....[0]....
.L_33:
        /*0098*/ 	.word	0x00000050


	//   ....[1]....
        /*009c*/ 	.word	0x00000080


	//   ....[2]....
        /*00a0*/ 	.word	0x000001b0


	//   ....[3]....
        /*00a4*/ 	.word	0x00000380


	//   ....[4]....
        /*00a8*/ 	.word	0x00000540


	//   ....[5]....
        /*00ac*/ 	.word	0x000006a0


	//   ....[6]....
        /*00b0*/ 	.word	0x00001a00


	//   ....[7]....
        /*00b4*/ 	.word	0x00001a90


	//   ....[8]....
        /*00b8*/ 	.word	0x00001ae0


	//   ....[9]....
        /*00bc*/ 	.word	0x00001b90


	//   ....[10]....
        /*00c0*/ 	.word	0x000055a0


	//   ....[11]....
        /*00c4*/ 	.word	0x000055c0


	//   ....[12]....
        /*00c8*/ 	.word	0x00005e30


	//   ....[13]....
        /*00cc*/ 	.word	0x00005f50


	//   ....[14]....
        /*00d0*/ 	.word	0x00008e60


	//   ....[15]....
        /*00d4*/ 	.word	0x00008e90


	//   ....[16]....
        /*00d8*/ 	.word	0x00008ee0


	//   ....[17]....
        /*00dc*/ 	.word	0x00008ef0


	//----- nvinfo : EIATTR_REG_RECONFIG
	.align		4
.L_34:
        /*00e0*/ 	.byte	0x01, 0x54
	.zero		2


	//----- nvinfo : EIATTR_SYSCALL_OFFSETS
	.align		4
        /*00e4*/ 	.byte	0x04, 0x46
        /*00e6*/ 	.short	(.L_36 - .L_35)


	//   ....[0]....
.L_35:
        /*00e8*/ 	.word	0x00009df0


	//   ....[1]....
        /*00ec*/ 	.word	0x00009f70


	//----- nvinfo : EIATTR_MBARRIER_INSTR_OFFSETS
	.align		4
.L_36:
        /*00f0*/ 	.byte	0x04, 0x39
        /*00f2*/ 	.short	(.L_38 - .L_37)


	//   ....[0]....
.L_37:
        /*00f4*/ 	.word	0x00000330
        /*00f8*/ 	.word	0x000000ff
        /*00fc*/ 	.word	0x00054050
        /*0100*/ 	.short	0x0100
        /*0102*/ 	.byte	0x0b
	.zero		1


	//   ....[1]....
        /*0104*/ 	.word	0x00000340
        /*0108*/ 	.word	0x000000ff
        /*010c*/ 	.word	0x00054060
        /*0110*/ 	.short	0x0100
        /*0112*/ 	.byte	0x0b
	.zero		1


	//   ....[2]....
        /*0114*/ 	.word	0x00000350
        /*0118*/ 	.word	0x000000ff
        /*011c*/ 	.word	0x00054058
        /*0120*/ 	.short	0x0100
        /*0122*/ 	.byte	0x0b
	.zero		1


	//   ....[3]....
        /*0124*/ 	.word	0x00000360
        /*0128*/ 	.word	0x000000ff
        /*012c*/ 	.word	0x00054068
        /*0130*/ 	.short	0x0100
        /*0132*/ 	.byte	0x0b
	.zero		1


	//   ....[4]....
        /*0134*/ 	.word	0x00000490
        /*0138*/ 	.word	0x000000ff
        /*013c*/ 	.word	0x00054000
        /*0140*/ 	.short	0x0100
        /*0142*/ 	.byte	0x0b
	.zero		1


	//   ....[5]....
        /*0144*/ 	.word	0x000004a0
        /*0148*/ 	.word	0x000000ff
        /*014c*/ 	.word	0x00054028
        /*0150*/ 	.short	0x0100
        /*0152*/ 	.byte	0x0b
	.zero		1


	//   ....[6]....
        /*0154*/ 	.word	0x000004b0
        /*0158*/ 	.word	0x000000ff
        /*015c*/ 	.word	0x00054008
        /*0160*/ 	.short	0x0100
        /*0162*/ 	.byte	0x0b
	.zero		1


	//   ....[7]....
        /*0164*/ 	.word	0x000004c0
        /*0168*/ 	.word	0x000000ff
        /*016c*/ 	.word	0x00054030
        /*0170*/ 	.short	0x0100
        /*0172*/ 	.byte	0x0b
	.zero		1


	//   ....[8]....
        /*0174*/ 	.word	0x000004d0
        /*0178*/ 	.word	0x000000ff
        /*017c*/ 	.word	0x00054010
        /*0180*/ 	.short	0x0100
        /*0182*/ 	.byte	0x0b
	.zero		1


	//   ....[9]....
        /*0184*/ 	.word	0x000004e0
        /*0188*/ 	.word	0x000000ff
        /*018c*/ 	.word	0x00054038
        /*0190*/ 	.short	0x0100
        /*0192*/ 	.byte	0x0b
	.zero		1


	//   ....[10]....
        /*0194*/ 	.word	0x000004f0
        /*0198*/ 	.word	0x000000ff
        /*019c*/ 	.word	0x00054018
        /*01a0*/ 	.short	0x0100
        /*01a2*/ 	.byte	0x0b
	.zero		1


	//   ....[11]....
        /*01a4*/ 	.word	0x00000500
        /*01a8*/ 	.word	0x000000ff
        /*01ac*/ 	.word	0x00054040
        /*01b0*/ 	.short	0x0100
        /*01b2*/ 	.byte	0x0b
	.zero		1


	//   ....[12]....
        /*01b4*/ 	.word	0x00000510
        /*01b8*/ 	.word	0x000000ff
        /*01bc*/ 	.word	0x00054020
        /*01c0*/ 	.short	0x0100
        /*01c2*/ 	.byte	0x0b
	.zero		1


	//   ....[13]....
        /*01c4*/ 	.word	0x00000520
        /*01c8*/ 	.word	0x000000ff
        /*01cc*/ 	.word	0x00054048
        /*01d0*/ 	.short	0x0100
        /*01d2*/ 	.byte	0x0b
	.zero		1


	//   ....[14]....
        /*01d4*/ 	.word	0x00000650
        /*01d8*/ 	.word	0x000000ff
        /*01dc*/ 	.word	0x00054070
        /*01e0*/ 	.short	0x0100
        /*01e2*/ 	.byte	0x0b
	.zero		1


	//   ....[15]....
        /*01e4*/ 	.word	0x00000660
        /*01e8*/ 	.word	0x000000ff
        /*01ec*/ 	.word	0x00054080
        /*01f0*/ 	.short	0x0100
        /*01f2*/ 	.byte	0x0b
	.zero		1


	//   ....[16]....
        /*01f4*/ 	.word	0x00000670
        /*01f8*/ 	.word	0x000000ff
        /*01fc*/ 	.word	0x00054078
        /*0200*/ 	.short	0x0100
        /*0202*/ 	.byte	0x0b
	.zero		1


	//   ....[17]....
        /*0204*/ 	.word	0x00000680
        /*0208*/ 	.word	0x000000ff
        /*020c*/ 	.word	0x00054088
        /*0210*/ 	.short	0x0100
        /*0212*/ 	.byte	0x0b
	.zero		1


	//   ....[18]....
        /*0214*/ 	.word	0x000007c0
        /*0218*/ 	.word	0x000000ff
        /*021c*/ 	.word	0x00054090
        /*0220*/ 	.short	0x0100
        /*0222*/ 	.byte	0x08
	.zero		1


	//   ....[19]....
        /*0224*/ 	.word	0x000007d0
        /*0228*/ 	.word	0x000000ff
        /*022c*/ 	.word	0x00054098
        /*0230*/ 	.short	0x0100
        /*0232*/ 	.byte	0x08
	.zero		1


	//   ....[20]....
        /*0234*/ 	.word	0x000007e0
        /*0238*/ 	.word	0x000000ff
        /*023c*/ 	.word	0x000540a0
        /*0240*/ 	.short	0x0100
        /*0242*/ 	.byte	0x08
	.zero		1


	//   ....[21]....
        /*0244*/ 	.word	0x000007f0
        /*0248*/ 	.word	0x000000ff
        /*024c*/ 	.word	0x000540a8
        /*0250*/ 	.short	0x0100
        /*0252*/ 	.byte	0x08
	.zero		1


	//   ....[22]....
        /*0254*/ 	.word	0x000008f0
        /*0258*/ 	.word	0x000000ff
        /*025c*/ 	.word	0x000540c0
        /*0260*/ 	.short	0x0100
        /*0262*/ 	.byte	0x0b
	.zero		1


	//   ....[23]....
        /*0264*/ 	.word	0x00000900
        /*0268*/ 	.word	0x000000ff
        /*026c*/ 	.word	0x000540e0
        /*0270*/ 	.short	0x0100
        /*0272*/ 	.byte	0x0b
	.zero		1


	//   ....[24]....
        /*0274*/ 	.word	0x00000910
        /*0278*/ 	.word	0x000000ff
        /*027c*/ 	.word	0x000540c8
        /*0280*/ 	.short	0x0100
        /*0282*/ 	.byte	0x0b
	.zero		1


	//   ....[25]....
        /*0284*/ 	.word	0x00000920
        /*0288*/ 	.word	0x000000ff
        /*028c*/ 	.word	0x000540e8
        /*0290*/ 	.short	0x0100
        /*0292*/ 	.byte	0x0b
	.zero		1


	//   ....[26]....
        /*0294*/ 	.word	0x00000930
        /*0298*/ 	.word	0x000000ff
        /*029c*/ 	.word	0x000540d0
        /*02a0*/ 	.short	0x0100
        /*02a2*/ 	.byte	0x0b
	.zero		1


	//   ....[27]....
        /*02a4*/ 	.word	0x00000940
        /*02a8*/ 	.word	0x000000ff
        /*02ac*/ 	.word	0x000540f0
        /*02b0*/ 	.short	0x0100
        /*02b2*/ 	.byte	0x0b
	.zero		1


	//   ....[28]....
        /*02b4*/ 	.word	0x00000950
        /*02b8*/ 	.word	0x000000ff
        /*02bc*/ 	.word	0x000540d8
        /*02c0*/ 	.short	0x0100
        /*02c2*/ 	.byte	0x0b
	.zero		1


	//   ....[29]....
        /*02c4*/ 	.word	0x00000960
        /*02c8*/ 	.word	0x000000ff
        /*02cc*/ 	.word	0x000540f8
        /*02d0*/ 	.short	0x0100
        /*02d2*/ 	.byte	0x0b
	.zero		1


	//   ....[30]....
        /*02d4*/ 	.word	0x00000e80
        /*02d8*/ 	.word	0x000000ff
        /*02dc*/ 	.word	0x00054050
        /*02e0*/ 	.short	0x010a
        /*02e2*/ 	.byte	0x06
	.zero		1


	//   ....[31]....
        /*02e4*/ 	.word	0x00000ef0
        /*02e8*/ 	.word	0x000000ff
        /*02ec*/ 	.word	0x00054000
        /*02f0*/ 	.short	0x010a
        /*02f2*/ 	.byte	0x04
	.zero		1


	//   ....[32]....
        /*02f4*/ 	.word	0x00000f60
        /*02f8*/ 	.word	0x000000ff
        /*02fc*/ 	.word	0x00000000
        /*0300*/ 	.short	0x010a
        /*0302*/ 	.byte	0x04
	.zero		1


	//   ....[33]....
        /*0304*/ 	.word	0x00003700
        /*0308*/ 	.word	0x00000008
        /*030c*/ 	.word	0x00000000
        /*0310*/ 	.short	0x0101
        /*0312*/ 	.byte	0x06
	.zero		1


	//   ....[34]....
        /*0314*/ 	.word	0x000039b0
        /*0318*/ 	.word	0x000000ff
        /*031c*/ 	.word	0x00054008
        /*0320*/ 	.short	0x010a
        /*0322*/ 	.byte	0x06
	.zero		1


	//   ....[35]....
        /*0324*/ 	.word	0x00004ce0
        /*0328*/ 	.word	0x000000ff
        /*032c*/ 	.word	0x00000000
        /*0330*/ 	.short	0x0101
        /*0332*/ 	.byte	0x06
	.zero		1


	//   ....[36]....
        /*0334*/ 	.word	0x00004e50
        /*0338*/ 	.word	0x000000ff
        /*033c*/ 	.word	0x00054000
        /*0340*/ 	.short	0x010a
        /*0342*/ 	.byte	0x06
	.zero		1


	//   ....[37]....
        /*0344*/ 	.word	0x00007240
        /*0348*/ 	.word	0x000000ff
        /*034c*/ 	.word	0x00054000
        /*0350*/ 	.short	0x010a
        /*0352*/ 	.byte	0x07
	.zero		1


	//   ....[38]....
        /*0354*/ 	.word	0x00007a50
        /*0358*/ 	.word	0x000000ff
        /*035c*/ 	.word	0x00054000
        /*0360*/ 	.short	0x010a
        /*0362*/ 	.byte	0x07
	.zero		1


	//   ....[39]....
        /*0364*/ 	.word	0x00008c80
        /*0368*/ 	.word	0x000000ff
        /*036c*/ 	.word	0x00000000
        /*0370*/ 	.short	0x0101
        /*0372*/ 	.byte	0x07
	.zero		1


	//   ....[40]....
        /*0374*/ 	.word	0x00008d50
        /*0378*/ 	.word	0x000000ff
        /*037c*/ 	.word	0x00000000
        /*0380*/ 	.short	0x0101
        /*0382*/ 	.byte	0x07
	.zero		1


	//   ....[41]....
        /*0384*/ 	.word	0x000097d0
        /*0388*/ 	.word	0x000000ff
        /*038c*/ 	.word	0x00054098
        /*0390*/ 	.short	0x010a
        /*0392*/ 	.byte	0x04
	.zero		1


	//   ....[42]....
        /*0394*/ 	.word	0x0000b6c0
        /*0398*/ 	.word	0x00000000
        /*039c*/ 	.word	0x00054090
        /*03a0*/ 	.short	0x0101
        /*03a2*/ 	.byte	0x05
	.zero		1


	//   ....[43]....
        /*03a4*/ 	.word	0x0000b810
        /*03a8*/ 	.word	0x00000003
        /*03ac*/ 	.word	0x00054060
        /*03b0*/ 	.short	0x010a
        /*03b2*/ 	.byte	0x3f
	.zero		1


	//   ....[44]....
        /*03b4*/ 	.word	0x0000bc70
        /*03b8*/ 	.word	0x00000005
        /*03bc*/ 	.word	0x00054028
        /*03c0*/ 	.short	0x010a
        /*03c2*/ 	.byte	0x3f
	.zero		1


	//   ....[45]....
        /*03c4*/ 	.word	0x0000c110
        /*03c8*/ 	.word	0x00000004
        /*03cc*/ 	.word	0x00054060
        /*03d0*/ 	.short	0x010a
        /*03d2*/ 	.byte	0x3f
	.zero		1


	//   ....[46]....
        /*03d4*/ 	.word	0x0000c5e0
        /*03d8*/ 	.word	0x00000003
        /*03dc*/ 	.word	0x00054028
        /*03e0*/ 	.short	0x010a
        /*03e2*/ 	.byte	0x3f
	.zero		1


	//   ....[47]....
        /*03e4*/ 	.word	0x0000cb70
        /*03e8*/ 	.word	0x00000006
        /*03ec*/ 	.word	0x00054028
        /*03f0*/ 	.short	0x010a
        /*03f2*/ 	.byte	0x3f
	.zero		1


	//   ....[48]....
        /*03f4*/ 	.word	0x0000d040
        /*03f8*/ 	.word	0x00000006
        /*03fc*/ 	.word	0x00054028
        /*0400*/ 	.short	0x010a
        /*0402*/ 	.byte	0x3f
	.zero		1


	//   ....[49]....
        /*0404*/ 	.word	0x0000d500
        /*0408*/ 	.word	0x00000003
        /*040c*/ 	.word	0x00054050
        /*0410*/ 	.short	0x010a
        /*0412*/ 	.byte	0x3f
	.zero		1


	//   ....[50]....
        /*0414*/ 	.word	0x0000d570
        /*0418*/ 	.word	0x00000000
        /*041c*/ 	.word	0x00054000
        /*0420*/ 	.short	0x010a
        /*0422*/ 	.byte	0x3f
	.zero		1


	//   ....[51]....
        /*0424*/ 	.word	0x0000d5d0
        /*0428*/ 	.word	0x00000003
        /*042c*/ 	.word	0x00000000
        /*0430*/ 	.short	0x010a
        /*0432*/ 	.byte	0x3f
	.zero		1


	//   ....[52]....
        /*0434*/ 	.word	0x0000d640
        /*0438*/ 	.word	0x0000000c
        /*043c*/ 	.word	0x00054008
        /*0440*/ 	.short	0x010a
        /*0442*/ 	.byte	0x3f
	.zero		1


	//   ....[53]....
        /*0444*/ 	.word	0x0000d6a0
        /*0448*/ 	.word	0x0000000f
        /*044c*/ 	.word	0x00054000
        /*0450*/ 	.short	0x010a
        /*0452*/ 	.byte	0x3f
	.zero		1


	//   ....[54]....
        /*0454*/ 	.word	0x0000d700
        /*0458*/ 	.word	0x0000000c
        /*045c*/ 	.word	0x00054000
        /*0460*/ 	.short	0x010a
        /*0462*/ 	.byte	0x3f
	.zero		1


	//   ....[55]....
        /*0464*/ 	.word	0x0000d760
        /*0468*/ 	.word	0x00000007
        /*046c*/ 	.word	0x00054098
        /*0470*/ 	.short	0x010a
        /*0472*/ 	.byte	0x3f
	.zero		1


	//   ....[56]....
        /*0474*/ 	.word	0x0000d7b0
        /*0478*/ 	.word	0x00000003
        /*047c*/ 	.word	0x00054060
        /*0480*/ 	.short	0x010a
        /*0482*/ 	.byte	0x3f
	.zero		1


	//   ....[57]....
        /*0484*/ 	.word	0x0000d800
        /*0488*/ 	.word	0x00000005
        /*048c*/ 	.word	0x00054028
        /*0490*/ 	.short	0x010a
        /*0492*/ 	.byte	0x3f
	.zero		1


	//   ....[58]....
        /*0494*/ 	.word	0x0000d850
        /*0498*/ 	.word	0x00000004
        /*049c*/ 	.word	0x00054060
        /*04a0*/ 	.short	0x010a
        /*04a2*/ 	.byte	0x3f
	.zero		1


	//   ....[59]....
        /*04a4*/ 	.word	0x0000d8a0
        /*04a8*/ 	.word	0x00000003
        /*04ac*/ 	.word	0x00054028
        /*04b0*/ 	.short	0x010a
        /*04b2*/ 	.byte	0x3f
	.zero		1


	//   ....[60]....
        /*04b4*/ 	.word	0x0000d8f0
        /*04b8*/ 	.word	0x00000006
        /*04bc*/ 	.word	0x00054028
        /*04c0*/ 	.short	0x010a
        /*04c2*/ 	.byte	0x3f
	.zero		1


	//   ....[61]....
        /*04c4*/ 	.word	0x0000d940
        /*04c8*/ 	.word	0x00000006
        /*04cc*/ 	.word	0x00054028
        /*04d0*/ 	.short	0x010a
        /*04d2*/ 	.byte	0x3f
	.zero		1


	//----- nvinfo : EIATTR_NUM_MBARRIERS
	.align		4
.L_38:
        /*04d4*/ 	.byte	0x03, 0x38
        /*04d6*/ 	.short	0x001e


	//----- nvinfo : EIATTR_EXIT_INSTR_OFFSETS
	.align		4
        /*04d8*/ 	.byte	0x04, 0x1c
        /*04da*/ 	.short	(.L_40 - .L_39)


	//   ....[0]....
.L_39:
        /*04dc*/ 	.word	0x00000a10


	//   ....[1]....
        /*04e0*/ 	.word	0x0000b6d0


	//   ....[2]....
        /*04e4*/ 	.word	0x0000b710


	//   ....[3]....
        /*04e8*/ 	.word	0x0000ca40


	//   ....[4]....
        /*04ec*/ 	.word	0x0000d4e0


	//----- nvinfo : EIATTR_MAX_THREADS
	.align		4
.L_40:
        /*04f0*/ 	.byte	0x04, 0x05
        /*04f2*/ 	.short	(.L_42 - .L_41)
.L_41:
        /*04f4*/ 	.word	0x00000180
        /*04f8*/ 	.word	0x00000001
        /*04fc*/ 	.word	0x00000001


	//----- nvinfo : EIATTR_CRS_STACK_SIZE
	.align		4
.L_42:
        /*0500*/ 	.byte	0x04, 0x1e
        /*0502*/ 	.short	(.L_44 - .L_43)
.L_43:
        /*0504*/ 	.word	0x00000000


	//----- nvinfo : EIATTR_CBANK_PARAM_SIZE
	.align		4
.L_44:
        /*0508*/ 	.byte	0x03, 0x19
        /*050a*/ 	.short	0x0870


	//----- nvinfo : EIATTR_PARAM_CBANK
	.align		4
        /*050c*/ 	.byte	0x04, 0x0a
        /*050e*/ 	.short	(.L_46 - .L_45)
	.align		4
.L_45:
        /*0510*/ 	.word	index@(.nv.constant0._ZN7cutlass13device_kernelINS_4fmha6kernel28FmhaKernelTmaWarpSpecializedINS1_10collective30FmhaMainloopTmaWarpSpecializedINS_6half_tEffN4cute5tupleIJNS7_1CILi128EEESA_NS9_ILi224EEEEEENS8_IJiNS9_ILi1EEENS8_IJiiEEEEEESF_SF_NS4_13DefaultFusionEJEEENS4_15FmhaFwdEpilogueIS6_fNS8_IJNS9_ILi64EEESB_SA_EEEEENS2_23IndividualTileSchedulerEJEEEEEvNT_6ParamsE)
        /*0514*/ 	.short	0x0210
        /*0516*/ 	.short	0x0870


	//----- nvinfo : EIATTR_SW_WAR
	.align		4
.L_46:
        /*0518*/ 	.byte	0x04, 0x36
        /*051a*/ 	.short	(.L_48 - .L_47)
.L_47:
        /*051c*/ 	.word	0x00000008
.L_48:


//--------------------- .nv.callgraph             --------------------------
	.section	.nv.callgraph,"",@"SHT_CUDA_CALLGRAPH"
	.align	4
	.sectionentsize	8
	.align		4
        /*0000*/ 	.word	0x00000000
	.align		4
        /*0004*/ 	.word	0xffffffff
	.align		4
        /*0008*/ 	.word	index@(_ZN7cutlass13device_kernelINS_4fmha6kernel28FmhaKernelTmaWarpSpecializedINS1_10collective30FmhaMainloopTmaWarpSpecializedINS_6half_tEffN4cute5tupleIJNS7_1CILi128EEESA_NS9_ILi224EEEEEENS8_IJiNS9_ILi1EEENS8_IJiiEEEEEESF_SF_NS4_13DefaultFusionEJEEENS4_15FmhaFwdEpilogueIS6_fNS8_IJNS9_ILi64EEESB_SA_EEEEENS2_23IndividualTileSchedulerEJEEEEEvNT_6ParamsE)
	.align		4
        /*000c*/ 	.word	index@(__assertfail)
	.align		4
        /*0010*/ 	.word	0x00000000
	.align		4
        /*0014*/ 	.word	0xfffffffe
	.align		4
        /*0018*/ 	.word	0x00000000
	.align		4
        /*001c*/ 	.word	0xfffffffd
	.align		4
        /*0020*/ 	.word	0x00000000
	.align		4
        /*0024*/ 	.word	0xfffffffc


//--------------------- .nv.constant4             --------------------------
	.section	.nv.constant4,"a",@progbits
	.align	8
	.align		8
.nv.constant4:
        /*0000*/ 	.dword	__assertfail
	.align		8
        /*0008*/ 	.dword	__unnamed_1
	.align		8
        /*0010*/ 	.dword	__unnamed_2
	.align		8
        /*0018*/ 	.dword	_ZN39_INTERNAL_e9126206_4_k_cu_5ad887c3_26014cuda3std3__45__cpo5beginE
	.align		8
        /*0020*/ 	.dword	_ZN39_INTERNAL_e9126206_4_k_cu_5ad887c3_26014cuda3std3__45__cpo3endE
	.align		8
        /*0028*/ 	.dword	_ZN39_INTERNAL_e9126206_4_k_cu_5ad887c3_26014cuda3std3__45__cpo6cbeginE
	.align		8
        /*0030*/ 	.dword	_ZN39_INTERNAL_e9126206_4_k_cu_5ad887c3_26014cuda3std3__45__cpo4cendE
	.align		8
        /*0038*/ 	.dword	_ZN39_INTERNAL_e9126206_4_k_cu_5ad887c3_26014cuda3std3__441_GLOBAL__N__e9126206_4_k_cu_5ad887c3_26016ignoreE
	.align		8
        /*0040*/ 	.dword	_ZN39_INTERNAL_e9126206_4_k_cu_5ad887c3_26014cuda3std3__419piecewise_constructE
	.align		8
        /*0048*/ 	.dword	_ZN39_INTERNAL_e9126206_4_k_cu_5ad887c3_26014cuda3std3__48in_placeE
	.align		8
        /*0050*/ 	.dword	_ZN39_INTERNAL_e9126206_4_k_cu_5ad887c3_26014cuda3std6ranges3__45__cpo4swapE
	.align		8
        /*0058*/ 	.dword	_ZN39_INTERNAL_e9126206_4_k_cu_5ad887c3_26014cuda3std6ranges3__45__cpo9iter_moveE
	.align		8
        /*0060*/ 	.dword	_ZN39_INTERNAL_e9126206_4_k_cu_5ad887c3_26014cute7productE
	.align		8
        /*0068*/ 	.dword	_ZN39_INTERNAL_e9126206_4_k_cu_5ad887c3_26014cute1_E
	.align		8
        /*0070*/ 	.dword	$str$24
	.align		8
        /*0078*/ 	.dword	$str$25


//--------------------- .text._ZN7cutlass13device_kernelINS_4fmha6kernel28FmhaKernelTmaWarpSpecializedINS1_10collective30FmhaMainloopTmaWarpSpecializedINS_6half_tEffN4cute5tupleIJNS7_1CILi128EEESA_NS9_ILi224EEEEEENS8_IJiNS9_ILi1EEENS8_IJiiEEEEEESF_SF_NS4_13DefaultFusionEJEEENS4_15FmhaFwdEpilogueIS6_fNS8_IJNS9_ILi64EEESB_SA_EEEEENS2_23IndividualTileSchedulerEJEEEEEvNT_6ParamsE --------------------------
	.section	.text._ZN7cutlass13device_kernelINS_4fmha6kernel28FmhaKernelTmaWarpSpecializedINS1_10collective30FmhaMainloopTmaWarpSpecializedINS_6half_tEffN4cute5tupleIJNS7_1CILi128EEESA_NS9_ILi224EEEEEENS8_IJiNS9_ILi1EEENS8_IJiiEEEEEESF_SF_NS4_13DefaultFusionEJEEENS4_15FmhaFwdEpilogueIS6_fNS8_IJNS9_ILi64EEESB_SA_EEEEENS2_23IndividualTileSchedulerEJEEEEEvNT_6ParamsE,"ax",@progbits
	.align	128
.text._ZN7cutlass13device_kernelINS_4fmha6kernel28FmhaKernelTmaWarpSpecializedINS1_10collective30FmhaMainloopTmaWarpSpecializedINS_6half_tEffN4cute5tupleIJNS7_1CILi128EEESA_NS9_ILi224EEEEEENS8_IJiNS9_ILi1EEENS8_IJiiEEEEEESF_SF_NS4_13DefaultFusionEJEEENS4_15FmhaFwdEpilogueIS6_fNS8_IJNS9_ILi64EEESB_SA_EEEEENS2_23IndividualTileSchedulerEJEEEEEvNT_6ParamsE:
        .type           _ZN7cutlass13device_kernelINS_4fmha6kernel28FmhaKernelTmaWarpSpecializedINS1_10collective30FmhaMainloopTmaWarpSpecializedINS_6half_tEffN4cute5tupleIJNS7_1CILi128EEESA_NS9_ILi224EEEEEENS8_IJiNS9_ILi1EEENS8_IJiiEEEEEESF_SF_NS4_13DefaultFusionEJEEENS4_15FmhaFwdEpilogueIS6_fNS8_IJNS9_ILi64EEESB_SA_EEEEENS2_23IndividualTileSchedulerEJEEEEEvNT_6ParamsE,@function
        .size           _ZN7cutlass13device_kernelINS_4fmha6kernel28FmhaKernelTmaWarpSpecializedINS1_10collective30FmhaMainloopTmaWarpSpecializedINS_6half_tEffN4cute5tupleIJNS7_1CILi128EEESA_NS9_ILi224EEEEEENS8_IJiNS9_ILi1EEENS8_IJiiEEEEEESF_SF_NS4_13DefaultFusionEJEEENS4_15FmhaFwdEpilogueIS6_fNS8_IJNS9_ILi64EEESB_SA_EEEEENS2_23IndividualTileSchedulerEJEEEEEvNT_6ParamsE,(.L_x_116 - _ZN7cutlass13device_kernelINS_4fmha6kernel28FmhaKernelTmaWarpSpecializedINS1_10collective30FmhaMainloopTmaWarpSpecializedINS_6half_tEffN4cute5tupleIJNS7_1CILi128EEESA_NS9_ILi224EEEEEENS8_IJiNS9_ILi1EEENS8_IJiiEEEEEESF_SF_NS4_13DefaultFusionEJEEENS4_15FmhaFwdEpilogueIS6_fNS8_IJNS9_ILi64EEESB_SA_EEEEENS2_23IndividualTileSchedulerEJEEEEEvNT_6ParamsE)
        .other          _ZN7cutlass13device_kernelINS_4fmha6kernel28FmhaKernelTmaWarpSpecializedINS1_10collective30FmhaMainloopTmaWarpSpecializedINS_6half_tEffN4cute5tupleIJNS7_1CILi128EEESA_NS9_ILi224EEEEEENS8_IJiNS9_ILi1EEENS8_IJiiEEEEEESF_SF_NS4_13DefaultFusionEJEEENS4_15FmhaFwdEpilogueIS6_fNS8_IJNS9_ILi64EEESB_SA_EEEEENS2_23IndividualTileSchedulerEJEEEEEvNT_6ParamsE,@"STO_CUDA_ENTRY STV_DEFAULT"
_ZN7cutlass13device_kernelINS_4fmha6kernel28FmhaKernelTmaWarpSpecializedINS1_10collective30FmhaMainloopTmaWarpSpecializedINS_6half_tEffN4cute5tupleIJNS7_1CILi128EEESA_NS9_ILi224EEEEEENS8_IJiNS9_ILi1EEENS8_IJiiEEEEEESF_SF_NS4_13DefaultFusionEJEEENS4_15FmhaFwdEpilogueIS6_fNS8_IJNS9_ILi64EEESB_SA_EEEEENS2_23IndividualTileSchedulerEJEEEEEvNT_6ParamsE:
[----:B------:R-:W1:Y:S01]  /*0000*/  LDC R1, c[0x0][0x28] ;  /* 0x00000a00ff017b82 */ /* 0x000e620000000800 */
[----:B------:R-:W2:Y:S01]  /*0010*/  S2R R6, SR_TID.X ;  /* 0x0000000000067919 */ /* 0x000ea20000002100 */
[----:B------:R-:W-:Y:S01]  /*0020*/  ELECT P1, URZ, PT ;  /* 0x00000000003f782f */ /* 0x000fe20003820000 */
[----:B------:R-:W-:Y:S01]  /*0030*/  BSSY B0, `(.L_x_0) ;  /* 0x0000017000007945 */ /* 0x000fe20003800000 */
[----:B--2---:R-:W-:-:S05]  /*0040*/  SHF.R.U32.HI R0, RZ, 0x5, R6 ;  /* 0x00000005ff007819 */ /* 0x004fca0000011606 */
[----:B------:R-:W2:Y:S02]  /*0050*/  SHFL.IDX PT, R2, R0, RZ, 0x1f ;  /* 0x00001fff00027589 */ /* 0x000ea400000e0000 */
[----:B--2---:R-:W-:Y:S02]  /*0060*/  R2UR UR4, R2 ;  /* 0x00000000020472ca */ /* 0x004fe400000e0000 */
[----:B------:R-:W-:-:S06]  /*0070*/  SHF.R.U32.HI R2, RZ, 0x7, R6 ;  /* 0x00000007ff027819 */ /* 0x000fcc0000011606 */
[----:B------:R-:W2:Y:S05]  /*0080*/  SHFL.IDX PT, R2, R2, RZ, 0x1f ;  /* 0x00001fff02027589 */ /* 0x000eaa00000e0000 */
[----:B------:R-:W-:Y:S02]  /*0090*/  USHF.R.S32.HI UR5, URZ, 0x1f, UR4 ;  /* 0x0000001f3f057899 */ /* 0x000fe40008011404 */
[----:B------:R-:W-:Y:S02]  /*00a0*/  ISETP.NE.OR P0, PT, RZ, UR4, !P1 ;  /* 0x00000004ff007c0c */ /* 0x000fe4000cf05670 */
[----:B------:R-:W-:-:S04]  /*00b0*/  ULEA.HI UR5, UR5, UR4, URZ, 0x2 ;  /* 0x0000000405057291 */ /* 0x000fc8000f8f103f */
[----:B------:R-:W-:-:S04]  /*00c0*/  ULOP3.LUT UR5, UR5, 0xfffffffc, URZ, 0xc0, !UPT ;  /* 0xfffffffc05057892 */ /* 0x000fc8000f8ec03f */
[----:B------:R-:W-:-:S03]  /*00d0*/  UIADD3 UR6, UR4, -UR5, URZ ;  /* 0x8000000504067290 */ /* 0x000fc6000fffe03f */
[----:B-1----:R-:W-:Y:S09]  /*00e0*/  @P0 BRA `(.L_x_1) ;  /* 0x00000000002c0947 */ /* 0x002ff20003800000 */
[----:B------:R-:W-:Y:S02]  /*00f0*/  ULDC.64 UR4, c[0x0][0x198] ;  /* 0x0000660000047ab9 */ /* 0x000fe40000000a00 */
[----:B------:R-:W-:Y:S02]  /*0100*/  UIADD3 UR8, UP0, UR4, 0xf0, URZ ;  /* 0x000000f004087890 */ /* 0x000fe4000ff1e03f */
[----:B------:R-:W-:Y:S02]  /*0110*/  UIADD3 UR10, UP1, UR4, 0x1f0, URZ ;  /* 0x000001f0040a7890 */ /* 0x000fe4000ff3e03f */
[----:B------:R-:W-:Y:S02]  /*0120*/  UIADD3 UR4, UP2, UR4, 0x2f0, URZ ;  /* 0x000002f004047890 */ /* 0x000fe4000ff5e03f */
[----:B------:R-:W-:Y:S02]  /*0130*/  UIADD3.X UR9, URZ, UR5, URZ, UP0, !UPT ;  /* 0x000000053f097290 */ /* 0x000fe400087fe43f */
[----:B------:R-:W-:-:S02]  /*0140*/  UIADD3.X UR11, URZ, UR5, URZ, UP1, !UPT ;  /* 0x000000053f0b7290 */ /* 0x000fc40008ffe43f */
[----:B------:R-:W-:-:S05]  /*0150*/  UIADD3.X UR5, URZ, UR5, URZ, UP2, !UPT ;  /* 0x000000053f057290 */ /* 0x000fca00097fe43f */
[----:B------:R1:W-:Y:S02]  /*0160*/  UTMACCTL.PF [UR8] ;  /* 0x00000000080079b9 */ /* 0x0003e40008040000 */
[----:B------:R1:W-:Y:S02]  /*0170*/  UTMACCTL.PF [UR10] ;  /* 0x000000000a0079b9 */ /* 0x0003e40008040000 */
[----:B------:R1:W-:Y:S02]  /*0180*/  UTMACCTL.PF [UR4] ;  /* 0x00000000040079b9 */ /* 0x0003e40008040000 */
[----:B-1----:R-:W-:Y:S01]  /*0190*/  NOP ;  /* 0x0000000000007918 */ /* 0x002fe20000000000 */
.L_x_1:
[----:B------:R-:W-:Y:S05]  /*01a0*/  BSYNC B0 ;  /* 0x0000000000007941 */ /* 0x000fea0003800000 */
.L_x_0:
[----:B------:R-:W1:Y:S01]  /*01b0*/  SHFL.IDX PT, R3, R0, RZ, 0x1f ;  /* 0x00001fff00037589 */ /* 0x000e6200000e0000 */
[----:B--2---:R-:W-:Y:S01]  /*01c0*/  R2UR UR4, R2 ;  /* 0x00000000020472ca */ /* 0x004fe200000e0000 */
[----:B------:R-:W-:-:S12]  /*01d0*/  UISETP.NE.AND UP0, UPT, UR6, 0x1, UPT ;  /* 0x000000010600788c */ /* 0x000fd8000bf05270 */
[----:B------:R-:W-:Y:S02]  /*01e0*/  UIADD3 UR10, UR4, -0x1, URZ ;  /* 0xffffffff040a7890 */ /* 0x000fe4000fffe03f */
[----:B------:R-:W-:Y:S01]  /*01f0*/  MOV R2, UR4 ;  /* 0x0000000400027c02 */ /* 0x000fe20008000f00 */
[----:B------:R-:W-:Y:S02]  /*0200*/  UISETP.EQ.AND UP0, UPT, UR4, URZ, !UP0 ;  /* 0x0000003f0400728c */ /* 0x000fe4000c702270 */
[----:B------:R-:W-:Y:S02]  /*0210*/  UISETP.GE.U32.AND UP1, UPT, UR10, 0x4, UPT ;  /* 0x000000040a00788c */ /* 0x000fe4000bf26070 */
[----:B------:R-:W-:Y:S01]  /*0220*/  USEL UR7, URZ, 0x1, !UP0 ;  /* 0x000000013f077887 */ /* 0x000fe2000c000000 */
[----:B-1----:R-:W-:-:S03]  /*0230*/  ISETP.NE.AND P0, PT, R3, RZ, PT ;  /* 0x000000ff0300720c */ /* 0x002fc60003f05270 */
[----:B------:R-:W-:-:S10]  /*0240*/  USEL UR7, UR7, 0x2, UP1 ;  /* 0x0000000207077887 */ /* 0x000fd40008800000 */
[----:B------:R-:W-:Y:S05]  /*0250*/  @P0 BRA `(.L_x_2) ;  /* 0x0000000000480947 */ /* 0x000fea0003800000 */
[----:B------:R-:W1:Y:S01]  /*0260*/  S2UR UR11, SR_CgaCtaId ;  /* 0x00000000000b79c3 */ /* 0x000e620000008800 */
[----:B------:R-:W-:Y:S01]  /*0270*/  UMOV UR4, 0x400 ;  /* 0x0000040000047882 */ /* 0x000fe20000000000 */
[----:B------:R-:W-:Y:S01]  /*0280*/  UMOV UR5, 0x1 ;  /* 0x0000000100057882 */ /* 0x000fe20000000000 */
[----:B------:R-:W-:Y:S01]  /*0290*/  UMOV UR8, 0x80 ;  /* 0x0000008000087882 */ /* 0x000fe20000000000 */
[----:B------:R-:W-:Y:S01]  /*02a0*/  ELECT P0, URZ, PT ;  /* 0x00000000003f782f */ /* 0x000fe20003800000 */
[----:B------:R-:W-:-:S04]  /*02b0*/  UIADD3 UR8, -UR8, 0x100000, URZ ;  /* 0x0010000008087890 */ /* 0x000fc8000fffe13f */
[----:B------:R-:W-:Y:S02]  /*02c0*/  USHF.L.U32 UR9, UR8, 0xb, URZ ;  /* 0x0000000b08097899 */ /* 0x000fe4000800063f */
[----:B------:R-:W-:Y:S02]  /*02d0*/  USHF.L.U32 UR8, UR8, 0x1, URZ ;  /* 0x0000000108087899 */ /* 0x000fe4000800063f */
[----:B-1----:R-:W-:Y:S02]  /*02e0*/  ULEA UR11, UR11, UR4, 0x18 ;  /* 0x000000040b0b7291 */ /* 0x002fe4000f8ec03f */
[----:B------:R-:W-:-:S04]  /*02f0*/  UIADD3 UR4, -UR5, 0x100000, URZ ;  /* 0x0010000005047890 */ /* 0x000fc8000fffe13f */
[----:B------:R-:W-:Y:S02]  /*0300*/  USHF.L.U32 UR5, UR4, 0xb, URZ ;  /* 0x0000000b04057899 */ /* 0x000fe4000800063f */
[----:B------:R-:W-:Y:S01]  /*0310*/  USHF.L.U32 UR4, UR4, 0x1, URZ ;  /* 0x0000000104047899 */ /* 0x000fe2000800063f */
[----:B------:R-:W1:Y:S11]  /*0320*/  FENCE.VIEW.ASYNC.S ;  /* 0x00000000000073c6 */ /* 0x000e760000000000 */
[----:B-1----:R1:W2:Y:S01]  /*0330*/  SYNCS.EXCH.64 URZ, [UR11+0x54050], UR4 ;  /* 0x054050040b3f75b2 */ /* 0x0022a20008000100 */
[----:B------:R1:W3:Y:S01]  /*0340*/  SYNCS.EXCH.64 URZ, [UR11+0x54060], UR8 ;  /* 0x054060080b3f75b2 */ /* 0x0002e20008000100 */
[----:B------:R1:W4:Y:S01]  /*0350*/  SYNCS.EXCH.64 URZ, [UR11+0x54058], UR4 ;  /* 0x054058040b3f75b2 */ /* 0x0003220008000100 */
[----:B------:R1:W1:Y:S01]  /*0360*/  SYNCS.EXCH.64 URZ, [UR11+0x54068], UR8 ;  /* 0x054068080b3f75b2 */ /* 0x0002620008000100 */
[----:B------:R-:W-:Y:S01]  /*0370*/  NOP ;  /* 0x0000000000007918 */ /* 0x000fe20000000000 */
.L_x_2:
[----:B------:R-:W5:Y:S01]  /*0380*/  SHFL.IDX PT, R3, R0, RZ, 0x1f ;  /* 0x00001fff00037589 */ /* 0x000f6200000e0000 */
[----:B------:R-:W-:Y:S01]  /*0390*/  NOP ;  /* 0x0000000000007918 */ /* 0x000fe20000000000 */
[----:B-----5:R-:W-:-:S13]  /*03a0*/  ISETP.NE.AND P0, PT, R3, RZ, PT ;  /* 0x000000ff0300720c */ /* 0x020fda0003f05270 */
[----:B------:R-:W-:Y:S05]  /*03b0*/  @P0 BRA `(.L_x_3) ;  /* 0x0000000000600947 */ /* 0x000fea0003800000 */
[----:B-1----:R-:W1:Y:S01]  /*03c0*/  S2UR UR5, SR_CgaCtaId ;  /* 0x00000000000579c3 */ /* 0x002e620000008800 */
[----:B------:R-:W-:Y:S01]  /*03d0*/  UMOV UR4, 0x400 ;  /* 0x0000040000047882 */ /* 0x000fe20000000000 */
[----:B------:R-:W-:Y:S01]  /*03e0*/  UMOV UR8, 0x1 ;  /* 0x0000000100087882 */ /* 0x000fe20000000000 */
[----:B------:R-:W-:Y:S01]  /*03f0*/  UMOV UR12, 0x100 ;  /* 0x00000100000c7882 */ /* 0x000fe20000000000 */
[----:B------:R-:W-:-:S04]  /*0400*/  UIADD3 UR8, -UR8, 0x100000, URZ ;  /* 0x0010000008087890 */ /* 0x000fc8000fffe13f */
[----:B------:R-:W-:Y:S02]  /*0410*/  USHF.L.U32 UR9, UR8, 0xb, URZ ;  /* 0x0000000b08097899 */ /* 0x000fe4000800063f */
[----:B------:R-:W-:Y:S01]  /*0420*/  USHF.L.U32 UR8, UR8, 0x1, URZ ;  /* 0x0000000108087899 */ /* 0x000fe2000800063f */
[----:B------:R-:W-:Y:S01]  /*0430*/  ELECT P0, URZ, PT ;  /* 0x00000000003f782f */ /* 0x000fe20003800000 */
[----:B-1----:R-:W-:Y:S02]  /*0440*/  ULEA UR11, UR5, UR4, 0x18 ;  /* 0x00000004050b7291 */ /* 0x002fe4000f8ec03f */
[----:B------:R-:W-:-:S04]  /*0450*/  UIADD3 UR4, -UR12, 0x100000, URZ ;  /* 0x001000000c047890 */ /* 0x000fc8000fffe13f */
[----:B------:R-:W-:Y:S02]  /*0460*/  USHF.L.U32 UR5, UR4, 0xb, URZ ;  /* 0x0000000b04057899 */ /* 0x000fe4000800063f */
[----:B------:R-:W-:Y:S01]  /*0470*/  USHF.L.U32 UR4, UR4, 0x1, URZ ;  /* 0x0000000104047899 */ /* 0x000fe2000800063f */
[----:B------:R-:W1:Y:S03]  /*0480*/  FENCE.VIEW.ASYNC.S ;  /* 0x00000000000073c6 */ /* 0x000e660000000000 */
[----:B-1----:R1:W1:Y:S08]  /*0490*/  SYNCS.EXCH.64 URZ, [UR11+0x54000], UR8 ;  /* 0x054000080b3f75b2 */ /* 0x0022700008000100 */
[----:B------:R1:W1:Y:S01]  /*04a0*/  SYNCS.EXCH.64 URZ, [UR11+0x54028], UR4 ;  /* 0x054028040b3f75b2 */ /* 0x0002620008000100 */
        /* <DEDUP_REMOVED lines=8> */
[----:B------:R-:W-:Y:S01]  /*0530*/  NOP ;  /* 0x0000000000007918 */ /* 0x000fe20000000000 */
.L_x_3:
        /* <DEDUP_REMOVED lines=21> */
[----:B------:R-:W-:Y:S01]  /*0690*/  NOP ;  /* 0x0000000000007918 */ /* 0x000fe20000000000 */
.L_x_4:
[----:B------:R-:W5:Y:S01]  /*06a0*/  SHFL.IDX PT, R3, R0, RZ, 0x1f ;  /* 0x00001fff00037589 */ /* 0x000f6200000e0000 */
[----:B------:R-:W-:Y:S01]  /*06b0*/  ELECT P0, URZ, PT ;  /* 0x00000000003f782f */ /* 0x000fe20003800000 */
[----:B------:R-:W-:Y:S01]  /*06c0*/  NOP ;  /* 0x0000000000007918 */ /* 0x000fe20000000000 */
[----:B-1----:R-:W-:Y:S02]  /*06d0*/  UMOV UR4, 0x80 ;  /* 0x0000008000047882 */ /* 0x002fe40000000000 */
[C---:B-----5:R-:W-:Y:S02]  /*06e0*/  ISETP.NE.OR P0, PT, R3.reuse, RZ, !P0 ;  /* 0x000000ff0300720c */ /* 0x060fe40004705670 */
[----:B------:R-:W-:-:S11]  /*06f0*/  ISETP.NE.AND P2, PT, R3, RZ, PT ;  /* 0x000000ff0300720c */ /* 0x000fd60003f45270 */
[----:B------:R-:W-:Y:S01]  /*0700*/  VOTEU.ALL UP0, P0 ;  /* 0x00000000003f7886 */ /* 0x000fe20000000000 */
[----:B------:R-:W-:Y:S01]  /*0710*/  VOTEU.ALL UP2, P0 ;  /* 0x00000000003f7886 */ /* 0x000fe20000040000 */
[----:B------:R-:W-:Y:S01]  /*0720*/  VOTEU.ALL UP3, P0 ;  /* 0x00000000003f7886 */ /* 0x000fe20000060000 */
[----:B------:R-:W-:Y:S02]  /*0730*/  VOTEU.ALL UP4, P0 ;  /* 0x00000000003f7886 */ /* 0x000fe40000080000 */
[----:B------:R-:W1:Y:S01]  /*0740*/  @!UP0 S2UR UR9, SR_CgaCtaId ;  /* 0x00000000000989c3 */ /* 0x000e620000008800 */
[----:B------:R-:W-:Y:S01]  /*0750*/  @!UP0 UMOV UR8, 0x400 ;  /* 0x0000040000088882 */ /* 0x000fe20000000000 */
[----:B------:R-:W-:-:S04]  /*0760*/  @!UP0 UIADD3 UR4, -UR4, 0x100000, URZ ;  /* 0x0010000004048890 */ /* 0x000fc8000fffe13f */
[----:B------:R-:W-:Y:S02]  /*0770*/  @!UP0 USHF.L.U32 UR5, UR4, 0xb, URZ ;  /* 0x0000000b04058899 */ /* 0x000fe4000800063f */
[----:B------:R-:W-:Y:S02]  /*0780*/  @!UP0 USHF.L.U32 UR4, UR4, 0x1, URZ ;  /* 0x0000000104048899 */ /* 0x000fe4000800063f */
[----:B-1----:R-:W-:Y:S01]  /*0790*/  @!UP0 ULEA UR8, UR9, UR8, 0x18 ;  /* 0x0000000809088291 */ /* 0x002fe2000f8ec03f */
[----:B------:R-:W-:Y:S01]  /*07a0*/  VOTEU.ALL UP0, P0 ;  /* 0x00000000003f7886 */ /* 0x000fe20000000000 */
[----:B------:R-:W1:Y:S10]  /*07b0*/  FENCE.VIEW.ASYNC.S ;  /* 0x00000000000073c6 */ /* 0x000e740000000000 */
[----:B-1----:R1:W1:Y:S01]  /*07c0*/  @!UP0 SYNCS.EXCH.64 URZ, [UR8+0x54090], UR4 ;  /* 0x05409004083f85b2 */ /* 0x0022620008000100 */
[----:B------:R1:W1:Y:S01]  /*07d0*/  @!UP2 SYNCS.EXCH.64 URZ, [UR8+0x54098], UR4 ;  /* 0x05409804083fa5b2 */ /* 0x0002620008000100 */
[----:B------:R1:W1:Y:S01]  /*07e0*/  @!UP3 SYNCS.EXCH.64 URZ, [UR8+0x540a0], UR4 ;  /* 0x0540a004083fb5b2 */ /* 0x0002620008000100 */
[----:B------:R1:W1:Y:S01]  /*07f0*/  @!UP4 SYNCS.EXCH.64 URZ, [UR8+0x540a8], UR4 ;  /* 0x0540a804083fc5b2 */ /* 0x0002620008000100 */
[----:B------:R-:W-:Y:S01]  /*0800*/  NOP ;  /* 0x0000000000007918 */ /* 0x000fe20000000000 */
[----:B------:R-:W-:Y:S05]  /*0810*/  @P2 BRA `(.L_x_5) ;  /* 0x0000000000582947 */ /* 0x000fea0003800000 */
[----:B-1----:R-:W1:Y:S01]  /*0820*/  S2UR UR5, SR_CgaCtaId ;  /* 0x00000000000579c3 */ /* 0x002e620000008800 */
[----:B------:R-:W-:Y:S01]  /*0830*/  UMOV UR4, 0x400 ;  /* 0x0000040000047882 */ /* 0x000fe20000000000 */
[----:B------:R-:W-:Y:S01]  /*0840*/  UMOV UR8, 0x20 ;  /* 0x0000002000087882 */ /* 0x000fe20000000000 */
[----:B------:R-:W-:Y:S01]  /*0850*/  UMOV UR9, 0x80 ;  /* 0x0000008000097882 */ /* 0x000fe20000000000 */
[----:B------:R-:W-:Y:S01]  /*0860*/  ELECT P0, URZ, PT ;  /* 0x00000000003f782f */ /* 0x000fe20003800000 */
[----:B-1----:R-:W-:Y:S02]  /*0870*/  ULEA UR11, UR5, UR4, 0x18 ;  /* 0x00000004050b7291 */ /* 0x002fe4000f8ec03f */
[----:B------:R-:W-:-:S04]  /*0880*/  UIADD3 UR4, -UR8, 0x100000, URZ ;  /* 0x0010000008047890 */ /* 0x000fc8000fffe13f */
[----:B------:R-:W-:Y:S02]  /*0890*/  USHF.L.U32 UR5, UR4, 0xb, URZ ;  /* 0x0000000b04057899 */ /* 0x000fe4000800063f */
[----:B------:R-:W-:Y:S02]  /*08a0*/  USHF.L.U32 UR4, UR4, 0x1, URZ ;  /* 0x0000000104047899 */ /* 0x000fe4000800063f */
        /* <DEDUP_REMOVED lines=13> */
.L_x_5:
[----:B-1----:R-:W-:Y:S01]  /*0980*/  R2UR UR4, R2 ;  /* 0x00000000020472ca */ /* 0x002fe200000e0000 */
[----:B------:R-:W-:Y:S01]  /*0990*/  NOP ;  /* 0x0000000000007918 */ /* 0x000fe20000000000 */
[----:B------:R-:W-:Y:S01]  /*09a0*/  MOV R0, UR6 ;  /* 0x0000000600007c02 */ /* 0x000fe20008000f00 */
[----:B--234-:R-:W-:Y:S03]  /*09b0*/  BAR.SYNC.DEFER_BLOCKING 0x0 ;  /* 0x0000000000007b1d */ /* 0x01cfe60000010000 */
[----:B------:R-:W-:-:S07]  /*09c0*/  ISETP.EQ.AND P2, PT, R0, 0x1, P1 ;  /* 0x000000010000780c */ /* 0x000fce0000f42270 */
[----:B------:R-:W-:-:S13]  /*09d0*/  ISETP.NE.AND P0, PT, RZ, UR4, PT ;  /* 0x00000004ff007c0c */ /* 0x000fda000bf05270 */
[----:B------:R-:W-:Y:S05]  /*09e0*/  @!P0 BRA `(.L_x_6) ;  /* 0x000000ac003c8947 */ /* 0x000fea0003800000 */
[----:B------:R-:W-:-:S06]  /*09f0*/  UISETP.GT.U32.AND UP0, UPT, UR10, 0x3, UPT ;  /* 0x000000030a00788c */ /* 0x000fcc000bf04070 */
[----:B------:R-:W-:-:S13]  /*0a00*/  PLOP3.LUT P0, PT, PT, PT, UP0, 0x80, 0x0 ;  /* 0x000000000000781c */ /* 0x000fda0003f0f008 */
[----:B------:R-:W-:Y:S05]  /*0a10*/  @P0 EXIT ;  /* 0x000000000000094d */ /* 0x000fea0003800000 */
.L_x_7:
[----:B------:R-:W-:-:S08]  /*0a20*/  NOP ;  /* 0x0000000000007918 */ /* 0x000fd00000000000 */
[----:B------:R-:W1:Y:S02]  /*0a30*/  USETMAXREG.TRY_ALLOC.CTAPOOL UP0, 0xf0 ;  /* 0x000000f0000079c8 */ /* 0x000e640008000600 */
[----:B-1----:R-:W-:-:S13]  /*0a40*/  PLOP3.LUT P0, PT, PT, PT, UP0, 0x80, 0x0 ;  /* 0x000000000000781c */ /* 0x002fda0003f0f008 */
[----:B------:R-:W-:Y:S05]  /*0a50*/  @!P0 BRA `(.L_x_7) ;  /* 0xfffffffc00f08947 */ /* 0x000fea000383ffff */
[----:B------:R-:W-:Y:S01]  /*0a60*/  R2UR UR4, R2 ;  /* 0x00000000020472ca */ /* 0x000fe200000e0000 */
[----:B------:R-:W1:-:S12]  /*0a70*/  S2UR UR5, SR_CTAID.X ;  /* 0x00000000000579c3 */ /* 0x000e580000002500 */
[----:B------:R-:W-:-:S03]  /*0a80*/  UISETP.NE.AND UP0, UPT, UR4, 0x1, UPT ;  /* 0x000000010400788c */ /* 0x000fc6000bf05270 */
[----:B------:R-:W-:-:S03]  /*0a90*/  UMOV UR4, URZ ;  /* 0x0000003f00047c82 */ /* 0x000fc60008000000 */
[----:B------:R-:W-:Y:S02]  /*0aa0*/  PLOP3.LUT P0, PT, PT, PT, UP0, 0x80, 0x0 ;  /* 0x000000000000781c */ /* 0x000fe40003f0f008 */
[----:B-1----:R-:W-:Y:S01]  /*0ab0*/  MOV R5, UR5 ;  /* 0x0000000500057c02 */ /* 0x002fe20008000f00 */
[----:B------:R-:W-:-:S10]  /*0ac0*/  UMOV UR5, URZ ;  /* 0x0000003f00057c82 */ /* 0x000fd40008000000 */
[----:B------:R-:W-:Y:S05]  /*0ad0*/  @!P0 BRA `(.L_x_8) ;  /* 0x0000000000488947 */ /* 0x000fea0003800000 */
[----:B------:R-:W-:-:S13]  /*0ae0*/  R2UR UR5, R2 ;  /* 0x00000000020572ca */ /* 0x000fda00000e0000 */
[----:B------:R-:W-:-:S03]  /*0af0*/  UISETP.NE.AND UP0, UPT, UR5, 0x2, UPT ;  /* 0x000000020500788c */ /* 0x000fc6000bf05270 */
[----:B------:R-:W-:-:S03]  /*0b00*/  UMOV UR5, 0x1 ;  /* 0x0000000100057882 */ /* 0x000fc60000000000 */
[----:B------:R-:W-:-:S13]  /*0b10*/  PLOP3.LUT P1, PT, PT, PT, UP0, 0x80, 0x0 ;  /* 0x000000000000781c */ /* 0x000fda0003f2f008 */
[----:B------:R-:W-:Y:S05]  /*0b20*/  @!P1 BRA `(.L_x_8) ;  /* 0x0000000000349947 */ /* 0x000fea0003800000 */
[----:B------:R-:W-:-:S13]  /*0b30*/  R2UR UR4, R2 ;  /* 0x00000000020472ca */ /* 0x000fda00000e0000 */
[----:B------:R-:W-:-:S06]  /*0b40*/  UISETP.NE.AND UP0, UPT, UR4, 0x3, UPT ;  /* 0x000000030400788c */ /* 0x000fcc000bf05270 */
[----:B------:R-:W-:-:S13]  /*0b50*/  PLOP3.LUT P1, PT, PT, PT, UP0, 0x80, 0x0 ;  /* 0x000000000000781c */ /* 0x000fda0003f2f008 */
[----:B------:R-:W-:Y:S05]  /*0b60*/  @!P1 BRA `(.L_x_9) ;  /* 0x00000000001c9947 */ /* 0x000fea0003800000 */
[----:B------:R-:W-:-:S13]  /*0b70*/  R2UR UR4, R2 ;  /* 0x00000000020472ca */ /* 0x000fda00000e0000 */
[----:B------:R-:W-:-:S11]  /*0b80*/  UISETP.NE.AND UP0, UPT, UR4, 0x4, UPT ;  /* 0x000000040400788c */ /* 0x000fd6000bf05270 */
[----:B------:R-:W-:Y:S01]  /*0b90*/  @!UP0 UMOV UR4, 0x1 ;  /* 0x0000000100048882 */ /* 0x000fe20000000000 */
[----:B------:R-:W-:Y:S01]  /*0ba0*/  @!UP0 UMOV UR5, 0x1 ;  /* 0x0000000100058882 */ /* 0x000fe20000000000 */
[----:B------:R-:W-:Y:S01]  /*0bb0*/  @UP0 UMOV UR4, URZ ;  /* 0x0000003f00040c82 */ /* 0x000fe20008000000 */
[----:B------:R-:W-:Y:S01]  /*0bc0*/  @UP0 UMOV UR5, URZ ;  /* 0x0000003f00050c82 */ /* 0x000fe20008000000 */
[----:B------:R-:W-:Y:S05]  /*0bd0*/  BRA `(.L_x_8) ;  /* 0x0000000000087947 */ /* 0x000fea0003800000 */
.L_x_9:
[----:B------:R-:W-:Y:S01]  /*0be0*/  UMOV UR4, 0x1 ;  /* 0x0000000100047882 */ /* 0x000fe20000000000 */
[----:B------:R-:W-:-:S05]  /*0bf0*/  UMOV UR5, URZ ;  /* 0x0000003f00057c82 */ /* 0x000fca0008000000 */
.L_x_8:
[----:B------:R-:W-:Y:S05]  /*0c00*/  @!P0 BRA `(.L_x_10) ;  /* 0x0000000000608947 */ /* 0x000fea0003800000 */
[----:B------:R-:W-:-:S13]  /*0c10*/  R2UR UR6, R2 ;  /* 0x00000000020672ca */ /* 0x000fda00000e0000 */
[----:B------:R-:W-:-:S06]  /*0c20*/  UISETP.NE.AND UP0, UPT, UR6, 0x2, UPT ;  /* 0x000000020600788c */ /* 0x000fcc000bf05270 */
[----:B------:R-:W-:-:S13]  /*0c30*/  PLOP3.LUT P0, PT, PT, PT, UP0, 0x80, 0x0 ;  /* 0x000000000000781c */ /* 0x000fda0003f0f008 */
        /* <DEDUP_REMOVED lines=8> */
[----:B------:R-:W-:Y:S05]  /*0cc0*/  @P0 BRA `(.L_x_13) ;  /* 0x00000000003c0947 */ /* 0x000fea0003800000 */
[----:B------:R-:W-:-:S13]  /*0cd0*/  R2UR UR6, R5 ;  /* 0x00000000050672ca */ /* 0x000fda00000e0000 */
[----:B------:R-:W-:-:S06]  /*0ce0*/  ULEA UR6, UR6, 0x3, 0x1 ;  /* 0x0000000306067891 */ /* 0x000fcc000f8e083f */
[----:B------:R-:W-:Y:S01]  /*0cf0*/  MOV R5, UR6 ;  /* 0x0000000600057c02 */ /* 0x000fe20008000f00 */
[----:B------:R-:W-:Y:S06]  /*0d00*/  BRA `(.L_x_13) ;  /* 0x00000000002c7947 */ /* 0x000fec0003800000 */
.L_x_12:
[----:B------:R-:W-:-:S13]  /*0d10*/  R2UR UR6, R5 ;  /* 0x00000000050672ca */ /* 0x000fda00000e0000 */
[----:B------:R-:W-:-:S06]  /*0d20*/  ULEA UR6, UR6, 0x2, 0x1 ;  /* 0x0000000206067891 */ /* 0x000fcc000f8e083f */
[----:B------:R-:W-:Y:S01]  /*0d30*/  MOV R5, UR6 ;  /* 0x0000000600057c02 */ /* 0x000fe20008000f00 */
[----:B------:R-:W-:Y:S06]  /*0d40*/  BRA `(.L_x_13) ;  /* 0x00000000001c7947 */ /* 0x000fec0003800000 */
.L_x_11:
[----:B------:R-:W-:-:S13]  /*0d50*/  R2UR UR6, R5 ;  /* 0x00000000050672ca */ /* 0x000fda00000e0000 */
[----:B------:R-:W-:-:S06]  /*0d60*/  ULEA UR6, UR6, 0x1, 0x1 ;  /* 0x0000000106067891 */ /* 0x000fcc000f8e083f */
[----:B------:R-:W-:Y:S01]  /*0d70*/  MOV R5, UR6 ;  /* 0x0000000600057c02 */ /* 0x000fe20008000f00 */
[----:B------:R-:W-:Y:S06]  /*0d80*/  BRA `(.L_x_13) ;  /* 0x00000000000c7947 */ /* 0x000fec0003800000 */
.L_x_10:
[----:B------:R-:W-:-:S13]  /*0d90*/  R2UR UR6, R5 ;  /* 0x00000000050672ca */ /* 0x000fda00000e0000 */
[----:B------:R-:W-:-:S06]  /*0da0*/  USHF.L.U32 UR6, UR6, 0x1, URZ ;  /* 0x0000000106067899 */ /* 0x000fcc000800063f */
[----:B------:R-:W-:-:S07]  /*0db0*/  MOV R5, UR6 ;  /* 0x0000000600057c02 */ /* 0x000fce0008000f00 */
.L_x_13:
[----:B------:R-:W-:-:S04]  /*0dc0*/  ULOP3.LUT UR6, UR7, 0x1, URZ, 0xfc, !UPT ;  /* 0x0000000107067892 */ /* 0x000fc8000f8efc3f */
[----:B------:R-:W-:-:S06]  /*0dd0*/  UISETP.NE.AND UP0, UPT, UR6, 0x3, UPT ;  /* 0x000000030600788c */ /* 0x000fcc000bf05270 */
[----:B------:R-:W-:-:S13]  /*0de0*/  PLOP3.LUT P0, PT, PT, PT, UP0, 0x80, 0x0 ;  /* 0x000000000000781c */ /* 0x000fda0003f0f008 */
[----:B------:R-:W-:Y:S05]  /*0df0*/  @!P0 BRA `(.L_x_14) ;  /* 0x0000000000048947 */ /* 0x000fea0003800000 */
[----:B------:R-:W-:Y:S01]  /*0e00*/  BPT.TRAP 0x1 ;  /* 0x000000040000795c */ /* 0x000fe20000300000 */
.L_x_14:
[----:B------:R-:W1:Y:S01]  /*0e10*/  S2UR UR8, SR_CgaCtaId ;  /* 0x00000000000879c3 */ /* 0x000e620000008800 */
[----:B------:R-:W-:Y:S01]  /*0e20*/  UMOV UR6, 0x400 ;  /* 0x0000040000067882 */ /* 0x000fe20000000000 */
[----:B------:R-:W-:-:S04]  /*0e30*/  MOV R0, UR4 ;  /* 0x0000000400007c02 */ /* 0x000fc80008000f00 */
[----:B------:R-:W-:Y:S01]  /*0e40*/  SHF.L.U32 R0, R0, 0x1f, RZ ;  /* 0x0000001f00007819 */ /* 0x000fe200000006ff */
[----:B-1----:R-:W-:-:S04]  /*0e50*/  ULEA UR9, UR8, UR6, 0x18 ;  /* 0x0000000608097291 */ /* 0x002fc8000f8ec03f */
[----:B------:R-:W-:Y:S02]  /*0e60*/  ULEA UR6, UR5, UR9, 0x3 ;  /* 0x0000000905067291 */ /* 0x000fe4000f8e183f */
[----:B------:R-:W-:-:S07]  /*0e70*/  MOV R16, UR9 ;  /* 0x0000000900107c02 */ /* 0x000fce0008000f00 */
[----:B------:R-:W1:Y:S02]  /*0e80*/  SYNCS.PHASECHK.TRANS64.TRYWAIT P1, [UR6+0x54050], R0 ;  /* 0x05405000ff0075a7 */ /* 0x000e640008020146 */
[----:B-1----:R-:W-:Y:S05]  /*0e90*/  @!P1 BRA `(.L_x_15) ;  /* 0x000000c400949947 */ /* 0x002fea0003800000 */
.L_x_99:
[----:B------:R-:W-:Y:S05]  /*0ea0*/  @!P0 BRA `(.L_x_16) ;  /* 0x0000000000048947 */ /* 0x000fea0003800000 */
[----:B------:R-:W-:Y:S01]  /*0eb0*/  BPT.TRAP 0x1 ;  /* 0x000000040000795c */ /* 0x000fe20000300000 */
.L_x_16:
[----:B------:R-:W-:Y:S02]  /*0ec0*/  R2UR UR4, R16 ;  /* 0x00000000100472ca */ /* 0x000fe400000e0000 */
[----:B------:R-:W-:Y:S02]  /*0ed0*/  SHF.L.U32 R9, RZ, 0x1f, RZ ;  /* 0x0000001fff097819 */ /* 0x000fe400000006ff */
[----:B------:R-:W-:-:S09]  /*0ee0*/  ISETP.NE.AND P2, PT, RZ, UR10, PT ;  /* 0x0000000aff007c0c */ /* 0x000fd2000bf45270 */
[----:B------:R-:W2:Y:S01]  /*0ef0*/  SYNCS.PHASECHK.TRANS64.TRYWAIT P1, [UR4+0x54000], R9 ;  /* 0x05400009ff0075a7 */ /* 0x000ea20008020144 */
[----:B------:R-:W-:Y:S01]  /*0f00*/  UIADD3 UR6, UR4, 0x54090, URZ ;  /* 0x0005409004067890 */ /* 0x000fe2000fffe03f */
[----:B--2---:R-:W-:Y:S11]  /*0f10*/  @!P1 BRA `(.L_x_17) ;  /* 0x000000c4008c9947 */ /* 0x004ff60003800000 */
.L_x_100:
[----:B------:R-:W-:Y:S01]  /*0f20*/  ULEA UR4, UR10, UR6, 0x3 ;  /* 0x000000060a047291 */ /* 0x000fe2000f8e183f */
[----:B-1----:R-:W-:Y:S02]  /*0f30*/  SEL R0, RZ, 0x1, P2 ;  /* 0x00000001ff007807 */ /* 0x002fe40001000000 */
[----:B------:R-:W-:Y:S02]  /*0f40*/  R2UR UR8, R2 ;  /* 0x00000000020872ca */ /* 0x000fe400000e0000 */
[----:B------:R-:W-:-:S04]  /*0f50*/  SHF.L.U32 R0, R0, 0x1f, RZ ;  /* 0x0000001f00007819 */ /* 0x000fc800000006ff */
[----:B------:R-:W1:Y:S07]  /*0f60*/  SYNCS.PHASECHK.TRANS64.TRYWAIT P1, [UR4], R0 ;  /* 0x00000000ff0075a7 */ /* 0x000e6e0008020144 */
[----:B------:R-:W-:-:S04]  /*0f70*/  UIADD3 UR10, UR8, -0x1, URZ ;  /* 0xffffffff080a7890 */ /* 0x000fc8000fffe03f */
[----:B------:R-:W-:Y:S01]  /*0f80*/  USHF.L.U32 UR10, UR10, 0x3, URZ ;  /* 0x000000030a0a7899 */ /* 0x000fe2000800063f */
[----:B-1----:R-:W-:Y:S11]  /*0f90*/  @!P1 BRA `(.L_x_18) ;  /* 0x000000c400889947 */ /* 0x002ff60003800000 */
.L_x_101:
[----:B------:R-:W-:Y:S01]  /*0fa0*/  R2UR UR8, R16 ;  /* 0x00000000100872ca */ /* 0x000fe200000e0000 */
[----:B------:R-:W-:Y:S01]  /*0fb0*/  WARPGROUP.ARRIVE ;  /* 0x00000000000079c5 */ /* 0x000fe20000000000 */
[----:B------:R-:W-:Y:S01]  /*0fc0*/  UMOV UR15, 0x80000020 ;  /* 0x80000020000f7882 */ /* 0x000fe20000000000 */
        /* <DEDUP_REMOVED lines=10> */
[----:B------:R-:W-:-:S02]  /*1070*/  USHF.R.U32.HI UR4, URZ, 0x4, UR8 ;  /* 0x000000043f047899 */ /* 0x000fc40008011608 */
[----:B------:R-:W-:Y:S02]  /*1080*/  UIADD3 UR8, UR8, 0xe000, URZ ;  /* 0x0000e00008087890 */ /* 0x000fe4000fffe03f */
[----:B------:R-:W-:Y:S02]  /*1090*/  ULOP3.LUT UR4, UR4, 0x3fff, URZ, 0xc0, !UPT ;  /* 0x00003fff04047892 */ /* 0x000fe4000f8ec03f */
[----:B------:R-:W-:Y:S02]  /*10a0*/  USHF.R.U32.HI UR8, URZ, 0x4, UR8 ;  /* 0x000000043f087899 */ /* 0x000fe40008011608 */
[----:B------:R-:W-:Y:S02]  /*10b0*/  ULOP3.LUT UR4, UR4, 0x10000, URZ, 0xfc, !UPT ;  /* 0x0001000004047892 */ /* 0x000fe4000f8efc3f */
[----:B------:R-:W-:Y:S02]  /*10c0*/  ULOP3.LUT UR9, UR8, 0x3fff, URZ, 0xc0, !UPT ;  /* 0x00003fff08097892 */ /* 0x000fe4000f8ec03f */
[----:B------:R-:W-:-:S02]  /*10d0*/  UIMAD UR4, UR5, 0x700, UR4 ;  /* 0x00000700050478a4 */ /* 0x000fc4000f8e0204 */
[----:B------:R-:W-:Y:S01]  /*10e0*/  ULOP3.LUT UR11, UR9, 0x10000, URZ, 0xfc, !UPT ;  /* 0x00010000090b7892 */ /* 0x000fe2000f8efc3f */
[----:B------:R-:W-:Y:S01]  /*10f0*/  UMOV UR5, 0x80000020 ;  /* 0x8000002000057882 */ /* 0x000fe20000000000 */
[----:B------:R-:W-:Y:S01]  /*1100*/  UIADD3 UR8, UR4, 0x2, URZ ;  /* 0x0000000204087890 */ /* 0x000fe2000fffe03f */
[----:B------:R-:W-:Y:S02]  /*1110*/  MOV R4, UR9 ;  /* 0x0000000900047c02 */ /* 0x000fe40008000f00 */
[----:B------:R-:W-:Y:S01]  /*1120*/  UMOV UR12, UR4 ;  /* 0x00000004000c7c82 */ /* 0x000fe20008000000 */
[----:B------:R-:W-:Y:S01]  /*1130*/  UMOV UR13, UR5 ;  /* 0x00000005000d7c82 */ /* 0x000fe20008000000 */
[----:B------:R-:W-:Y:S01]  /*1140*/  UMOV UR14, UR11 ;  /* 0x0000000b000e7c82 */ /* 0x000fe20008000000 */
[----:B------:R-:W-:Y:S01]  /*1150*/  UMOV UR9, 0x80000020 ;  /* 0x8000002000097882 */ /* 0x000fe20000000000 */
[----:B------:R-:W-:Y:S01]  /*1160*/  HGMMA.64x128x16.F32 R24, gdesc[UR12], RZ, !UPT, gsb0 ;  /* 0x01e000000c1879f0 */ /* 0x000fe2000c0008ff */
[----:B------:R-:W-:-:S02]  /*1170*/  UIADD3 UR14, UR11, 0x2, URZ ;  /* 0x000000020b0e7890 */ /* 0x000fc4000fffe03f */
[----:B-1----:R-:W-:Y:S01]  /*1180*/  MOV R3, UR11 ;  /* 0x0000000b00037c02 */ /* 0x002fe20008000f00 */
[----:B------:R-:W-:Y:S01]  /*1190*/  UMOV UR12, UR8 ;  /* 0x00000008000c7c82 */ /* 0x000fe20008000000 */
[----:B------:R-:W-:Y:S01]  /*11a0*/  UMOV UR13, UR9 ;  /* 0x00000009000d7c82 */ /* 0x000fe20008000000 */
[----:B------:R-:W-:Y:S01]  /*11b0*/  UMOV UR15, 0x80000020 ;  /* 0x80000020000f7882 */ /* 0x000fe20000000000 */
[----:B------:R-:W-:Y:S02]  /*11c0*/  UIADD3 UR16, UR4, 0x102, URZ ;  /* 0x0000010204107890 */ /* 0x000fe4000fffe03f */
[----:B------:R-:W-:Y:S02]  /*11d0*/  UIADD3 UR18, UR11, 0x202, URZ ;  /* 0x000002020b127890 */ /* 0x000fe4000fffe03f */
[----:B------:R-:W-:Y:S02]  /*11e0*/  UIADD3 UR20, UR4, 0x200, URZ ;  /* 0x0000020004147890 */ /* 0x000fe4000fffe03f */
[----:B------:R-:W-:-:S02]  /*11f0*/  UIADD3 UR22, UR11, 0x400, URZ ;  /* 0x000004000b167890 */ /* 0x000fc4000fffe03f */
[----:B------:R-:W-:Y:S02]  /*1200*/  UIADD3 UR24, UR4, 0x202, URZ ;  /* 0x0000020204187890 */ /* 0x000fe4000fffe03f */
[----:B------:R-:W-:Y:S02]  /*1210*/  UIADD3 UR26, UR11, 0x402, URZ ;  /* 0x000004020b1a7890 */ /* 0x000fe4000fffe03f */
[----:B------:R-:W-:Y:S02]  /*1220*/  UIADD3 UR28, UR4, 0x300, URZ ;  /* 0x00000300041c7890 */ /* 0x000fe4000fffe03f */
[----:B------:R-:W-:Y:S02]  /*1230*/  UIADD3 UR30, UR11, 0x600, URZ ;  /* 0x000006000b1e7890 */ /* 0x000fe4000fffe03f */
[----:B------:R-:W-:Y:S02]  /*1240*/  UIADD3 UR32, UR4, 0x302, URZ ;  /* 0x0000030204207890 */ /* 0x000fe4000fffe03f */
[----:B------:R-:W-:-:S02]  /*1250*/  UIADD3 UR34, UR11, 0x602, URZ ;  /* 0x000006020b227890 */ /* 0x000fc4000fffe03f */
[----:B------:R-:W-:Y:S02]  /*1260*/  UIADD3 UR36, UR4, 0x400, URZ ;  /* 0x0000040004247890 */ /* 0x000fe4000fffe03f */
[----:B------:R-:W-:Y:S01]  /*1270*/  UIADD3 UR38, UR11, 0x800, URZ ;  /* 0x000008000b267890 */ /* 0x000fe2000fffe03f */
[----:B------:R-:W-:Y:S01]  /*1280*/  UMOV UR37, 0x80000020 ;  /* 0x8000002000257882 */ /* 0x000fe20000000000 */
[----:B------:R-:W-:Y:S01]  /*1290*/  UMOV UR39, 0x80000020 ;  /* 0x8000002000277882 */ /* 0x000fe20000000000 */
[----:B------:R-:W-:Y:S02]  /*12a0*/  UIADD3 UR40, UR4, 0x402, URZ ;  /* 0x0000040204287890 */ /* 0x000fe4000fffe03f */
[----:B------:R-:W-:Y:S01]  /*12b0*/  UIADD3 UR42, UR11, 0x802, URZ ;  /* 0x000008020b2a7890 */ /* 0x000fe2000fffe03f */
[----:B------:R-:W-:Y:S01]  /*12c0*/  UMOV UR41, 0x80000020 ;  /* 0x8000002000297882 */ /* 0x000fe20000000000 */
[----:B------:R-:W-:Y:S01]  /*12d0*/  UMOV UR43, 0x80000020 ;  /* 0x80000020002b7882 */ /* 0x000fe20000000000 */
[----:B------:R-:W-:-:S02]  /*12e0*/  UIADD3 UR44, UR4, 0x500, URZ ;  /* 0x00000500042c7890 */ /* 0x000fc4000fffe03f */
[----:B------:R-:W-:Y:S01]  /*12f0*/  UIADD3 UR46, UR11, 0xa00, URZ ;  /* 0x00000a000b2e7890 */ /* 0x000fe2000fffe03f */
[----:B------:R-:W-:Y:S01]  /*1300*/  UMOV UR45, 0x80000020 ;  /* 0x80000020002d7882 */ /* 0x000fe20000000000 */
[----:B------:R-:W-:Y:S01]  /*1310*/  UMOV UR47, 0x80000020 ;  /* 0x80000020002f7882 */ /* 0x000fe20000000000 */
        /* <DEDUP_REMOVED lines=12> */
[----:B------:R-:W-:Y:S01]  /*13e0*/  ULOP3.LUT UR10, UR10, 0x8, URZ, 0xc, !UPT ;  /* 0x000000080a0a7892 */ /* 0x000fe2000f8e0c3f */
[----:B------:R-:W-:Y:S02]  /*13f0*/  WARPGROUP.DEPBAR.LE gsb0, 0x0 ;  /* 0x00008000000079c5 */ /* 0x000fe40000010000 */
[----:B------:R-:W-:-:S06]  /*1400*/  WARPGROUP.ARRIVE ;  /* 0x00000000000079c5 */ /* 0x000fcc0000000000 */
[----:B------:R-:W-:Y:S01]  /*1410*/  HGMMA.64x128x16.F32 R24, gdesc[UR12], R24, gsb0 ;  /* 0x01e000000c1879f0 */ /* 0x000fe20008000818 */
[----:B------:R-:W-:Y:S02]  /*1420*/  UIADD3 UR12, UR4, 0x100, URZ ;  /* 0x00000100040c7890 */ /* 0x000fe4000fffe03f */
[----:B------:R-:W-:Y:S01]  /*1430*/  UIADD3 UR14, UR11, 0x200, URZ ;  /* 0x000002000b0e7890 */ /* 0x000fe2000fffe03f */
[----:B------:R-:W-:Y:S01]  /*1440*/  UMOV UR13, 0x80000020 ;  /* 0x80000020000d7882 */ /* 0x000fe20000000000 */
[----:B------:R-:W-:Y:S01]  /*1450*/  UMOV UR15, 0x80000020 ;  /* 0x80000020000f7882 */ /* 0x000fe20000000000 */
[----:B------:R-:W-:Y:S01]  /*1460*/  ULDC UR11, c[0x0][0x604] ;  /* 0x00018100000b7ab9 */ /* 0x000fe20000000800 */
[----:B------:R-:W-:Y:S02]  /*1470*/  WARPGROUP.DEPBAR.LE gsb0, 0x0 ;  /* 0x00008000000079c5 */ /* 0x000fe40000010000 */
[----:B------:R-:W-:-:S06]  /*1480*/  WARPGROUP.ARRIVE ;  /* 0x00000000000079c5 */ /* 0x000fcc0000000000 */
[----:B------:R-:W-:Y:S01]  /*1490*/  HGMMA.64x128x16.F32 R24, gdesc[UR12], R24, gsb0 ;  /* 0x01e000000c1879f0 */ /* 0x000fe20008000818 */
[----:B------:R-:W-:Y:S02]  /*14a0*/  ULDC UR14, c[0x0][0x604] ;  /* 0x00018100000e7ab9 */ /* 0x000fe40000000800 */
[----:B------:R-:W-:Y:S02]  /*14b0*/  WARPGROUP.DEPBAR.LE gsb0, 0x0 ;  /* 0x00008000000079c5 */ /* 0x000fe40000010000 */
[----:B------:R-:W-:-:S07]  /*14c0*/  WARPGROUP.ARRIVE ;  /* 0x00000000000079c5 */ /* 0x000fce0000000000 */
[----:B------:R-:W-:Y:S03]  /*14d0*/  HGMMA.64x128x16.F32 R24, gdesc[UR16], R24, gsb0 ;  /* 0x01e00000101879f0 */ /* 0x000fe60008000818 */
        /* <DEDUP_REMOVED lines=31> */
[----:B------:R-:W-:-:S04]  /*16d0*/  FMNMX R7, R24, R25, !PT ;  /* 0x0000001918077209 */ /* 0x000fc80007800000 */
        /* <DEDUP_REMOVED lines=10> */
[----:B------:R-:W-:Y:S02]  /*1780*/  FMNMX R0, R48, R7, !PT ;  /* 0x0000000730007209 */ /* 0x000fe40007800000 */
[----:B------:R-:W-:Y:S02]  /*1790*/  FMNMX R7, R26, R27, !PT ;  /* 0x0000001b1a077209 */ /* 0x000fe40007800000 */
[----:B------:R-:W-:Y:S02]  /*17a0*/  FMNMX R11, R49, R0, !PT ;  /* 0x00000000310b7209 */ /* 0x000fe40007800000 */
[----:B------:R-:W-:Y:S02]  /*17b0*/  FMNMX R0, R30, R7, !PT ;  /* 0x000000071e007209 */ /* 0x000fe40007800000 */
[----:B------:R-:W-:Y:S02]  /*17c0*/  FMNMX R6, R52, R11, !PT ;  /* 0x0000000b34067209 */ /* 0x000fe40007800000 */
[----:B------:R-:W-:-:S02]  /*17d0*/  FMNMX R7, R31, R0, !PT ;  /* 0x000000001f077209 */ /* 0x000fc40007800000 */
        /* <DEDUP_REMOVED lines=33> */
[----:B------:R-:W-:-:S03]  /*19f0*/  FMNMX R0, R66, R7, !PT ;  /* 0x0000000742007209 */ /* 0x000fc60007800000 */
[----:B------:R-:W1:Y:S01]  /*1a00*/  SHFL.BFLY PT, R11, R6, 0x1, 0x1f ;  /* 0x0c201f00060b7f89 */ /* 0x000e6200000e0000 */
[----:B------:R-:W-:-:S04]  /*1a10*/  FMNMX R7, R67, R0, !PT ;  /* 0x0000000043077209 */ /* 0x000fc80007800000 */
[----:B------:R-:W-:-:S04]  /*1a20*/  FMNMX R0, R70, R7, !PT ;  /* 0x0000000746007209 */ /* 0x000fc80007800000 */
[----:B------:R-:W-:-:S04]  /*1a30*/  FMNMX R7, R71, R0, !PT ;  /* 0x0000000047077209 */ /* 0x000fc80007800000 */
[----:B------:R-:W-:-:S04]  /*1a40*/  FMNMX R0, R74, R7, !PT ;  /* 0x000000074a007209 */ /* 0x000fc80007800000 */
[----:B------:R-:W-:-:S04]  /*1a50*/  FMNMX R7, R75, R0, !PT ;  /* 0x000000004b077209 */ /* 0x000fc80007800000 */
[----:B------:R-:W-:Y:S02]  /*1a60*/  FMNMX R0, R78, R7, !PT ;  /* 0x000000074e007209 */ /* 0x000fe40007800000 */
[----:B-1----:R-:W-:Y:S02]  /*1a70*/  FMNMX R11, R6, R11, !PT ;  /* 0x0000000b060b7209 */ /* 0x002fe40007800000 */
[----:B------:R-:W-:-:S03]  /*1a80*/  FMNMX R7, R79, R0, !PT ;  /* 0x000000004f077209 */ /* 0x000fc60007800000 */
[----:B------:R-:W1:Y:S01]  /*1a90*/  SHFL.BFLY PT, R8, R11, 0x2, 0x1f ;  /* 0x0c401f000b087f89 */ /* 0x000e6200000e0000 */
[----:B------:R-:W-:-:S04]  /*1aa0*/  FMNMX R0, R82, R7, !PT ;  /* 0x0000000752007209 */ /* 0x000fc80007800000 */
[----:B------:R-:W-:-:S04]  /*1ab0*/  FMNMX R7, R83, R0, !PT ;  /* 0x0000000053077209 */ /* 0x000fc80007800000 */
[----:B------:R-:W-:-:S04]  /*1ac0*/  FMNMX R0, R86, R7, !PT ;  /* 0x0000000756007209 */ /* 0x000fc80007800000 */
[----:B------:R-:W-:-:S05]  /*1ad0*/  FMNMX R6, R87, R0, !PT ;  /* 0x0000000057067209 */ /* 0x000fca0007800000 */
[----:B------:R-:W2:Y:S01]  /*1ae0*/  SHFL.BFLY PT, R7, R6, 0x1, 0x1f ;  /* 0x0c201f0006077f89 */ /* 0x000ea200000e0000 */
[----:B-1----:R-:W-:-:S04]  /*1af0*/  FMNMX R0, R11, R8, !PT ;  /* 0x000000080b007209 */ /* 0x002fc80007800000 */
[----:B------:R-:W-:-:S04]  /*1b00*/  FSETP.NEU.AND P1, PT, R0, -INF , PT ;  /* 0xff8000000000780b */ /* 0x000fc80003f2d000 */
[----:B------:R-:W-:-:S05]  /*1b10*/  FSEL R8, R0, RZ, P1 ;  /* 0x000000ff00087208 */ /* 0x000fca0000800000 */
[----:B------:R-:W-:Y:S01]  /*1b20*/  FMUL R8, R8, UR11 ;  /* 0x0000000b08087c20 */ /* 0x000fe20008400000 */
[----:B------:R-:W-:-:S03]  /*1b30*/  ULDC UR11, c[0x0][0x604] ;  /* 0x00018100000b7ab9 */ /* 0x000fc60000000800 */
[--C-:B------:R-:W-:Y:S01]  /*1b40*/  FFMA R24, R24, UR11, -R8.reuse ;  /* 0x0000000b18187c23 */ /* 0x100fe20008000808 */
[----:B--2---:R-:W-:Y:S01]  /*1b50*/  FMNMX R7, R6, R7, !PT ;  /* 0x0000000706077209 */ /* 0x004fe20007800000 */
[----:B------:R-:W-:Y:S02]  /*1b60*/  ULDC UR11, c[0x0][0x604] ;  /* 0x00018100000b7ab9 */ /* 0x000fe40000000800 */
[--C-:B------:R-:W-:Y:S01]  /*1b70*/  FFMA R11, R25, UR11, -R8.reuse ;  /* 0x0000000b190b7c23 */ /* 0x100fe20008000808 */
[----:B------:R-:W-:Y:S01]  /*1b80*/  ULDC UR11, c[0x0][0x604] ;  /* 0x00018100000b7ab9 */ /* 0x000fe20000000800 */
[----:B------:R-:W1:Y:S01]  /*1b90*/  SHFL.BFLY PT, R6, R7, 0x2, 0x1f ;  /* 0x0c401f0007067f89 */ /* 0x000e6200000e0000 */
[--C-:B------:R-:W-:Y:S01]  /*1ba0*/  FFMA R12, R28, UR11, -R8.reuse ;  /* 0x0000000b1c0c7c23 */ /* 0x100fe20008000808 */
[----:B------:R-:W-:Y:S01]  /*1bb0*/  ULDC UR11, c[0x0][0x604] ;  /* 0x00018100000b7ab9 */ /* 0x000fe20000000800 */
[----:B------:R-:W-:Y:S01]  /*1bc0*/  FSETP.GEU.AND P4, PT, R11, -126, PT ;  /* 0xc2fc00000b00780b */ /* 0x000fe20003f8e000 */
[--C-:B------:R-:W-:Y:S01]  /*1bd0*/  FFMA R13, R29, UR11, -R8.reuse ;  /* 0x0000000b1d0d7c23 */ /* 0x100fe20008000808 */
[----:B------:R-:W-:Y:S01]  /*1be0*/  ULDC UR11, c[0x0][0x604] ;  /* 0x00018100000b7ab9 */ /* 0x000fe20000000800 */
[----:B------:R-:W-:Y:S01]  /*1bf0*/  FSETP.GEU.AND P1, PT, R24, -126, PT ;  /* 0xc2fc00001800780b */ /* 0x000fe20003f2e000 */
[--C-:B------:R-:W-:Y:S01]  /*1c00*/  FFMA R28, R32, UR11, -R8.reuse ;  /* 0x0000000b201c7c23 */ /* 0x100fe20008000808 */
[----:B------:R-:W-:Y:S01]  /*1c10*/  ULDC UR11, c[0x0][0x604] ;  /* 0x00018100000b7ab9 */ /* 0x000fe20000000800 */
[----:B------:R-:W-:Y:S01]  /*1c20*/  FSETP.GEU.AND P2, PT, R13, -126, PT ;  /* 0xc2fc00000d00780b */ /* 0x000fe20003f4e000 */
[--C-:B------:R-:W-:Y:S01]  /*1c30*/  FFMA R15, R33, UR11, -R8.reuse ;  /* 0x0000000b210f7c23 */ /* 0x100fe20008000808 */
[----:B------:R-:W-:Y:S01]  /*1c40*/  FSETP.GEU.AND P3, PT, R12, -126, PT ;  /* 0xc2fc00000c00780b */ /* 0x000fe20003f6e000 */
[----:B------:R-:W-:Y:S01]  /*1c50*/  ULDC UR11, c[0x0][0x604] ;  /* 0x00018100000b7ab9 */ /* 0x000fe20000000800 */
[----:B------:R-:W-:Y:S01]  /*1c60*/  FSETP.GEU.AND P6, PT, R28, -126, PT ;  /* 0xc2fc00001c00780b */ /* 0x000fe20003fce000 */
[--C-:B------:R-:W-:Y:S01]  /*1c70*/  FFMA R14, R36, UR11, -R8.reuse ;  /* 0x0000000b240e7c23 */ /* 0x100fe20008000808 */
[----:B------:R-:W-:Y:S01]  /*1c80*/  ULDC UR11, c[0x0][0x604] ;  /* 0x00018100000b7ab9 */ /* 0x000fe20000000800 */
[----:B------:R-:W-:Y:S01]  /*1c90*/  @!P4 FMUL R11, R11, 0.5 ;  /* 0x3f0000000b0bc820 */ /* 0x000fe20000400000 */
[--C-:B------:R-:W-:Y:S01]  /*1ca0*/  FFMA R17, R37, UR11, -R8.reuse ;  /* 0x0000000b25117c23 */ /* 0x100fe20008000808 */
[----:B------:R-:W-:Y:S01]  /*1cb0*/  ULDC UR11, c[0x0][0x604] ;  /* 0x00018100000b7ab9 */ /* 0x000fe20000000800 */
[----:B------:R-:W-:Y:S01]  /*1cc0*/  @!P1 FMUL R24, R24, 0.5 ;  /* 0x3f00000018189820 */ /* 0x000fe20000400000 */
[--C-:B------:R-:W-:Y:S01]  /*1cd0*/  FFMA R32, R40, UR11, -R8.reuse ;  /* 0x0000000b28207c23 */ /* 0x100fe20008000808 */
[----:B------:R-:W-:Y:S01]  /*1ce0*/  ULDC UR11, c[0x0][0x604] ;  /* 0x00018100000b7ab9 */ /* 0x000fe20000000800 */
[----:B------:R-:W-:Y:S01]  /*1cf0*/  @!P2 FMUL R13, R13, 0.5 ;  /* 0x3f0000000d0da820 */ /* 0x000fe20000400000 */
[----:B------:R-:W2:Y:S01]  /*1d00*/  MUFU.EX2 R11, R11 ;  /* 0x0000000b000b7308 */ /* 0x000ea20000000800 */
[----:B-1----:R-:W-:Y:S01]  /*1d10*/  FMNMX R6, R7, R6, !PT ;  /* 0x0000000607067209 */ /* 0x002fe20007800000 */
[----:B------:R-:W-:Y:S01]  /*1d20*/  @!P3 FMUL R12, R12, 0.5 ;  /* 0x3f0000000c0cb820 */ /* 0x000fe20000400000 */
[----:B------:R-:W-:Y:S01]  /*1d30*/  @!P6 FMUL R28, R28, 0.5 ;  /* 0x3f0000001c1ce820 */ /* 0x000fe20000400000 */
[----:B------:R-:W-:Y:S01]  /*1d40*/  FFMA R19, R41, UR11, -R8 ;  /* 0x0000000b29137c23 */ /* 0x000fe20008000808 */
[----:B------:R-:W-:Y:S01]  /*1d50*/  FSETP.NEU.AND P5, PT, R6, -INF , PT ;  /* 0xff8000000600780b */ /* 0x000fe20003fad000 */
[----:B------:R-:W-:-:S02]  /*1d60*/  ULDC UR11, c[0x0][0x604] ;  /* 0x00018100000b7ab9 */ /* 0x000fc40000000800 */
[----:B------:R-:W1:Y:S01]  /*1d70*/  MUFU.EX2 R24, R24 ;  /* 0x0000001800187308 */ /* 0x000e620000000800 */
[----:B------:R-:W-:Y:S01]  /*1d80*/  FSEL R7, R6, RZ, P5 ;  /* 0x000000ff06077208 */ /* 0x000fe20002800000 */
[--C-:B------:R-:W-:Y:S01]  /*1d90*/  FFMA R18, R44, UR11, -R8.reuse ;  /* 0x0000000b2c127c23 */ /* 0x100fe20008000808 */
[----:B------:R-:W-:Y:S01]  /*1da0*/  FSETP.GEU.AND P5, PT, R15, -126, PT ;  /* 0xc2fc00000f00780b */ /* 0x000fe20003fae000 */
[----:B------:R-:W-:Y:S02]  /*1db0*/  ULDC UR11, c[0x0][0x604] ;  /* 0x00018100000b7ab9 */ /* 0x000fe40000000800 */
[--C-:B------:R-:W-:Y:S01]  /*1dc0*/  FFMA R21, R45, UR11, -R8.reuse ;  /* 0x0000000b2d157c23 */ /* 0x100fe20008000808 */
[----:B------:R-:W-:Y:S01]  /*1dd0*/  ULDC UR11, c[0x0][0x604] ;  /* 0x00018100000b7ab9 */ /* 0x000fe20000000800 */
[----:B------:R-:W3:Y:S01]  /*1de0*/  MUFU.EX2 R13, R13 ;  /* 0x0000000d000d7308 */ /* 0x000ee20000000800 */
[----:B--2---:R-:W-:Y:S01]  /*1df0*/  @!P4 FMUL R11, R11, R11 ;  /* 0x0000000b0b0bc220 */ /* 0x004fe20000400000 */
[----:B------:R-:W-:Y:S01]  /*1e00*/  FSETP.GEU.AND P4, PT, R17, -126, PT ;  /* 0xc2fc00001100780b */ /* 0x000fe20003f8e000 */
[----:B------:R-:W-:Y:S01]  /*1e10*/  FFMA R36, R48, UR11, -R8 ;  /* 0x0000000b30247c23 */ /* 0x000fe20008000808 */
[----:B------:R-:W-:-:S02]  /*1e20*/  ULDC UR11, c[0x0][0x604] ;  /* 0x00018100000b7ab9 */ /* 0x000fc40000000800 */
[--C-:B------:R-:W-:Y:S01]  /*1e30*/  FFMA R23, R49, UR11, -R8.reuse ;  /* 0x0000000b31177c23 */ /* 0x100fe20008000808 */
[----:B------:R-:W-:Y:S01]  /*1e40*/  ULDC UR11, c[0x0][0x604] ;  /* 0x00018100000b7ab9 */ /* 0x000fe20000000800 */
[----:B------:R-:W-:Y:S01]  /*1e50*/  @!P5 FMUL R15, R15, 0.5 ;  /* 0x3f0000000f0fd820 */ /* 0x000fe20000400000 */
[----:B------:R-:W2:Y:S01]  /*1e60*/  MUFU.EX2 R28, R28 ;  /* 0x0000001c001c7308 */ /* 0x000ea20000000800 */
[----:B-1----:R-:W-:Y:S01]  /*1e70*/  @!P1 FMUL R24, R24, R24 ;  /* 0x0000001818189220 */ /* 0x002fe20000400000 */
[----:B------:R-:W-:Y:S01]  /*1e80*/  FSETP.GEU.AND P1, PT, R14, -126, PT ;  /* 0xc2fc00000e00780b */ /* 0x000fe20003f2e000 */
[--C-:B------:R-:W-:Y:S01]  /*1e90*/  FFMA R20, R52, UR11, -R8.reuse ;  /* 0x0000000b34147c23 */ /* 0x100fe20008000808 */
[----:B------:R-:W-:Y:S02]  /*1ea0*/  ULDC UR11, c[0x0][0x604] ;  /* 0x00018100000b7ab9 */ /* 0x000fe40000000800 */
[----:B------:R-:W-:Y:S01]  /*1eb0*/  @!P4 FMUL R17, R17, 0.5 ;  /* 0x3f0000001111c820 */ /* 0x000fe20000400000 */
[----:B------:R-:W-:Y:S01]  /*1ec0*/  FFMA R25, R53, UR11, -R8 ;  /* 0x0000000b35197c23 */ /* 0x000fe20008000808 */
[----:B------:R-:W1:Y:S01]  /*1ed0*/  MUFU.EX2 R12, R12 ;  /* 0x0000000c000c7308 */ /* 0x000e620000000800 */
[----:B---3--:R-:W-:Y:S01]  /*1ee0*/  @!P2 FMUL R13, R13, R13 ;  /* 0x0000000d0d0da220 */ /* 0x008fe20000400000 */
[----:B------:R-:W-:Y:S01]  /*1ef0*/  FSETP.GEU.AND P2, PT, R19, -126, PT ;  /* 0xc2fc00001300780b */ /* 0x000fe20003f4e000 */
[----:B------:R-:W-:-:S02]  /*1f00*/  ULDC UR11, c[0x0][0x604] ;  /* 0x00018100000b7ab9 */ /* 0x000fc40000000800 */
[--C-:B------:R-:W-:Y:S01]  /*1f10*/  FFMA R29, R56, UR11, -R8.reuse ;  /* 0x0000000b381d7c23 */ /* 0x100fe20008000808 */
[----:B------:R-:W-:Y:S01]  /*1f20*/  ULDC UR11, c[0x0][0x604] ;  /* 0x00018100000b7ab9 */ /* 0x000fe20000000800 */
[----:B------:R-:W-:Y:S01]  /*1f30*/  @!P1 FMUL R14, R14, 0.5 ;  /* 0x3f0000000e0e9820 */ /* 0x000fe20000400000 */
[----:B------:R-:W3:Y:S01]  /*1f40*/  MUFU.EX2 R15, R15 ;  /* 0x0000000f000f7308 */ /* 0x000ee20000000800 */
[----:B--2---:R-:W-:Y:S01]  /*1f50*/  @!P6 FMUL R28, R28, R28 ;  /* 0x0000001c1c1ce220 */ /* 0x004fe20000400000 */
[----:B------:R-:W-:Y:S01]  /*1f60*/  FSETP.GEU.AND P6, PT, R18, -126, PT ;  /* 0xc2fc00001200780b */ /* 0x000fe20003fce000 */
[--C-:B------:R-:W-:Y:S01]  /*1f70*/  FFMA R57, R57, UR11, -R8.reuse ;  /* 0x0000000b39397c23 */ /* 0x100fe20008000808 */
[----:B------:R-:W-:Y:S02]  /*1f80*/  ULDC UR11, c[0x0][0x604] ;  /* 0x00018100000b7ab9 */ /* 0x000fe40000000800 */
[----:B------:R-:W-:Y:S01]  /*1f90*/  FFMA R60, R60, UR11, -R8 ;  /* 0x0000000b3c3c7c23 */ /* 0x000fe20008000808 */
[----:B------:R-:W-:Y:S01]  /*1fa0*/  @!P2 FMUL R19, R19, 0.5 ;  /* 0x3f0000001313a820 */ /* 0x000fe20000400000 */
[----:B------:R-:W2:Y:S01]  /*1fb0*/  MUFU.EX2 R17, R17 ;  /* 0x0000001100117308 */ /* 0x000ea20000000800 */
[----:B-1----:R-:W-:Y:S01]  /*1fc0*/  @!P3 FMUL R12, R12, R12 ;  /* 0x0000000c0c0cb220 */ /* 0x002fe20000400000 */
[----:B------:R-:W-:Y:S01]  /*1fd0*/  FSETP.GEU.AND P3, PT, R32, -126, PT ;  /* 0xc2fc00002000780b */ /* 0x000fe20003f6e000 */
[----:B------:R-:W-:-:S02]  /*1fe0*/  ULDC UR11, c[0x0][0x604] ;  /* 0x00018100000b7ab9 */ /* 0x000fc40000000800 */
[--C-:B------:R-:W-:Y:S01]  /*1ff0*/  FFMA R61, R61, UR11, -R8.reuse ;  /* 0x0000000b3d3d7c23 */ /* 0x100fe20008000808 */
[----:B------:R-:W-:Y:S01]  /*2000*/  ULDC UR11, c[0x0][0x604] ;  /* 0x00018100000b7ab9 */ /* 0x000fe20000000800 */
[----:B------:R-:W-:Y:S01]  /*2010*/  @!P6 FMUL R18, R18, 0.5 ;  /* 0x3f0000001212e820 */ /* 0x000fe20000400000 */
[----:B------:R-:W1:Y:S01]  /*2020*/  MUFU.EX2 R14, R14 ;  /* 0x0000000e000e7308 */ /* 0x000e620000000800 */
[----:B---3--:R-:W-:Y:S01]  /*2030*/  @!P5 FMUL R15, R15, R15 ;  /* 0x0000000f0f0fd220 */ /* 0x008fe20000400000 */
[----:B------:R-:W-:Y:S01]  /*2040*/  FSETP.GEU.AND P5, PT, R21, -126, PT ;  /* 0xc2fc00001500780b */ /* 0x000fe20003fae000 */
[--C-:B------:R-:W-:Y:S01]  /*2050*/  FFMA R64, R64, UR11, -R8.reuse ;  /* 0x0000000b40407c23 */ /* 0x100fe20008000808 */
[----:B------:R-:W-:Y:S02]  /*2060*/  ULDC UR11, c[0x0][0x604] ;  /* 0x00018100000b7ab9 */ /* 0x000fe40000000800 */
[----:B------:R-:W-:Y:S01]  /*2070*/  FFMA R65, R65, UR11, -R8 ;  /* 0x0000000b41417c23 */ /* 0x000fe20008000808 */
[----:B------:R-:W-:Y:S01]  /*2080*/  @!P3 FMUL R32, R32, 0.5 ;  /* 0x3f0000002020b820 */ /* 0x000fe20000400000 */
[----:B------:R-:W3:Y:S01]  /*2090*/  MUFU.EX2 R19, R19 ;  /* 0x0000001300137308 */ /* 0x000ee20000000800 */
[----:B--2---:R-:W-:Y:S01]  /*20a0*/  @!P4 FMUL R17, R17, R17 ;  /* 0x000000111111c220 */ /* 0x004fe20000400000 */
[----:B------:R-:W-:Y:S01]  /*20b0*/  FSETP.GEU.AND P4, PT, R23, -126, PT ;  /* 0xc2fc00001700780b */ /* 0x000fe20003f8e000 */
        /* <DEDUP_REMOVED lines=9> */
[----:B------:R-:W-:Y:S01]  /*2150*/  FFMA R72, R72, UR11, -R8 ;  /* 0x0000000b48487c23 */ /* 0x000fe20008000808 */
[----:B------:R-:W-:Y:S01]  /*2160*/  @!P4 FMUL R23, R23, 0.5 ;  /* 0x3f0000001717c820 */ /* 0x000fe20000400000 */
        /* <DEDUP_REMOVED lines=32> */
[----:B------:R-:W-:Y:S01]  /*2370*/  FFMA R8, R85, UR11, -R8 ;  /* 0x0000000b55087c23 */ /* 0x000fe20008000808 */
[----:B------:R-:W-:Y:S01]  /*2380*/  ULDC UR11, c[0x0][0x604] ;  /* 0x00018100000b7ab9 */ /* 0x000fe20000000800 */
[----:B------:R-:W-:Y:S01]  /*2390*/  @!P5 FMUL R57, R57, 0.5 ;  /* 0x3f0000003939d820 */ /* 0x000fe20000400000 */
[----:B------:R-:W2:Y:S01]  /*23a0*/  MUFU.EX2 R29, R29 ;  /* 0x0000001d001d7308 */ /* 0x000ea20000000800 */
[----:B-1----:R-:W-:Y:S01]  /*23b0*/  @!P1 FMUL R36, R36, R36 ;  /* 0x0000002424249220 */ /* 0x002fe20000400000 */
[----:B------:R-:W-:Y:S01]  /*23c0*/  FSETP.GEU.AND P1, PT, R60, -126, PT ;  /* 0xc2fc00003c00780b */ /* 0x000fe20003f2e000 */
[----:B------:R-:W-:Y:S01]  /*23d0*/  FMUL R7, R7, UR11 ;  /* 0x0000000b07077c20 */ /* 0x000fe20008400000 */
[----:B------:R-:W-:-:S03]  /*23e0*/  ULDC UR11, c[0x0][0x604] ;  /* 0x00018100000b7ab9 */ /* 0x000fc60000000800 */
        /* <DEDUP_REMOVED lines=15> */
[----:B------:R2:W4:Y:S01]  /*24e0*/  MUFU.EX2 R22, R61 ;  /* 0x0000003d00167308 */ /* 0x0005220000000800 */
[----:B-1----:R-:W-:Y:S01]  /*24f0*/  @!P5 FMUL R40, R40, R40 ;  /* 0x000000282828d220 */ /* 0x002fe20000400000 */
[----:B------:R-:W-:-:S05]  /*2500*/  FSETP.GEU.AND P5, PT, R69, -126, PT ;  /* 0xc2fc00004500780b */ /* 0x000fca0003fae000 */
[----:B------:R-:W-:Y:S01]  /*2510*/  @!P6 FMUL R68, R68, 0.5 ;  /* 0x3f0000004444e820 */ /* 0x000fe20000400000 */
[----:B------:R-:W1:Y:S01]  /*2520*/  MUFU.EX2 R33, R60 ;  /* 0x0000003c00217308 */ /* 0x000e620000000800 */
[----:B---3--:R-:W-:Y:S01]  /*2530*/  @!P3 FMUL R20, R20, R20 ;  /* 0x000000141414b220 */ /* 0x008fe20000400000 */
[----:B------:R-:W-:Y:S01]  /*2540*/  FSETP.GEU.AND P3, PT, R64, -126, PT ;  /* 0xc2fc00004000780b */ /* 0x000fe20003f6e000 */
[--C-:B--2---:R-:W-:Y:S01]  /*2550*/  FFMA R61, R31, UR11, -R7.reuse ;  /* 0x0000000b1f3d7c23 */ /* 0x104fe20008000807 */
[----:B------:R-:W-:Y:S02]  /*2560*/  ULDC UR11, c[0x0][0x604] ;  /* 0x00018100000b7ab9 */ /* 0x000fe40000000800 */
[----:B------:R-:W-:Y:S01]  /*2570*/  FFMA R34, R34, UR11, -R7 ;  /* 0x0000000b22227c23 */ /* 0x000fe20008000807 */
[----:B------:R-:W-:Y:S01]  /*2580*/  @!P5 FMUL R69, R69, 0.5 ;  /* 0x3f0000004545d820 */ /* 0x000fe20000400000 */
[----:B------:R-:W2:Y:S01]  /*2590*/  MUFU.EX2 R44, R65 ;  /* 0x00000041002c7308 */ /* 0x000ea20000000800 */
[----:B----4-:R-:W-:Y:S01]  /*25a0*/  @!P4 FMUL R22, R22, R22 ;  /* 0x000000161616c220 */ /* 0x010fe20000400000 */
[----:B------:R-:W-:Y:S01]  /*25b0*/  FSETP.GEU.AND P4, PT, R73, -126, PT ;  /* 0xc2fc00004900780b */ /* 0x000fe20003f8e000 */
[----:B------:R-:W-:-:S04]  /*25c0*/  ULDC UR11, c[0x0][0x604] ;  /* 0x00018100000b7ab9 */ /* 0x000fc80000000800 */
[----:B------:R-:W-:Y:S01]  /*25d0*/  @!P3 FMUL R64, R64, 0.5 ;  /* 0x3f0000004040b820 */ /* 0x000fe20000400000 */
[----:B------:R-:W3:Y:S01]  /*25e0*/  MUFU.EX2 R41, R68 ;  /* 0x0000004400297308 */ /* 0x000ee20000000800 */
[----:B-1----:R-:W-:Y:S01]  /*25f0*/  @!P1 FMUL R33, R33, R33 ;  /* 0x0000002121219220 */ /* 0x002fe20000400000 */
[----:B------:R-:W-:-:S05]  /*2600*/  FSETP.GEU.AND P1, PT, R72, -126, PT ;  /* 0xc2fc00004800780b */ /* 0x000fca0003f2e000 */
[----:B------:R-:W-:Y:S01]  /*2610*/  @!P4 FMUL R73, R73, 0.5 ;  /* 0x3f0000004949c820 */ /* 0x000fe20000400000 */
[----:B------:R-:W1:Y:S01]  /*2620*/  MUFU.EX2 R48, R69 ;  /* 0x0000004500307308 */ /* 0x000e620000000800 */
[----:B--2---:R-:W-:Y:S01]  /*2630*/  @!P2 FMUL R44, R44, R44 ;  /* 0x0000002c2c2ca220 */ /* 0x004fe20000400000 */
[----:B------:R-:W-:-:S05]  /*2640*/  FSETP.GEU.AND P2, PT, R77, -126, PT ;  /* 0xc2fc00004d00780b */ /* 0x000fca0003f4e000 */
[----:B------:R-:W-:Y:S01]  /*2650*/  @!P1 FMUL R72, R72, 0.5 ;  /* 0x3f00000048489820 */ /* 0x000fe20000400000 */
[----:B------:R-:W2:Y:S01]  /*2660*/  MUFU.EX2 R37, R64 ;  /* 0x0000004000257308 */ /* 0x000ea20000000800 */
[----:B---3--:R-:W-:Y:S01]  /*2670*/  @!P6 FMUL R41, R41, R41 ;  /* 0x000000292929e220 */ /* 0x008fe20000400000 */
[----:B------:R-:W-:-:S05]  /*2680*/  FSETP.GEU.AND P6, PT, R80, -126, PT ;  /* 0xc2fc00005000780b */ /* 0x000fca0003fce000 */
        /* <DEDUP_REMOVED lines=15> */
[----:B------:R-:W-:-:S03]  /*2780*/  FSETP.GEU.AND P1, PT, R84, -126, PT ;  /* 0xc2fc00005400780b */ /* 0x000fc60003f2e000 */
[----:B------:R-:W-:Y:S01]  /*2790*/  FADD R65, R32, R45 ;  /* 0x0000002d20417221 */ /* 0x000fe20000000000 */
[----:B------:R-:W-:Y:S01]  /*27a0*/  F2FP.F16.F32.PACK_AB R32, R19, R32 ;  /* 0x000000201320723e */ /* 0x000fe200000000ff */
[----:B------:R-:W-:Y:S01]  /*27b0*/  @!P4 FMUL R8, R8, 0.5 ;  /* 0x3f0000000808c820 */ /* 0x000fe20000400000 */
[----:B------:R-:W1:Y:S01]  /*27c0*/  MUFU.EX2 R60, R81 ;  /* 0x00000051003c7308 */ /* 0x000e620000000800 */
[----:B--2---:R-:W-:Y:S01]  /*27d0*/  @!P2 FMUL R56, R56, R56 ;  /* 0x000000383838a220 */ /* 0x004fe20000400000 */
[----:B------:R-:W-:-:S05]  /*27e0*/  FSETP.GEU.AND P2, PT, R10, -126, PT ;  /* 0xc2fc00000a00780b */ /* 0x000fca0003f4e000 */
[----:B------:R-:W-:Y:S01]  /*27f0*/  @!P1 FMUL R84, R84, 0.5 ;  /* 0x3f00000054549820 */ /* 0x000fe20000400000 */
[----:B------:R-:W2:Y:S01]  /*2800*/  MUFU.EX2 R49, R76 ;  /* 0x0000004c00317308 */ /* 0x000ea20000000800 */
[----:B---3--:R-:W-:Y:S01]  /*2810*/  @!P6 FMUL R53, R53, R53 ;  /* 0x000000353535e220 */ /* 0x008fe20000400000 */
[----:B------:R-:W-:-:S03]  /*2820*/  FSETP.GEU.AND P6, PT, R30, -126, PT ;  /* 0xc2fc00001e00780b */ /* 0x000fc60003fce000 */
[----:B------:R-:W-:Y:S01]  /*2830*/  FADD R69, R36, R53 ;  /* 0x0000003524457221 */ /* 0x000fe20000000000 */
[----:B------:R-:W-:Y:S01]  /*2840*/  F2FP.F16.F32.PACK_AB R36, R23, R36 ;  /* 0x000000241724723e */ /* 0x000fe200000000ff */
[----:B------:R-:W-:Y:S01]  /*2850*/  @!P2 FMUL R10, R10, 0.5 ;  /* 0x3f0000000a0aa820 */ /* 0x000fe20000400000 */
[----:B------:R3:W4:Y:S01]  /*2860*/  MUFU.EX2 R64, R8 ;  /* 0x0000000800407308 */ /* 0x0007220000000800 */
[----:B-1----:R-:W-:Y:S01]  /*2870*/  @!P5 FMUL R60, R60, R60 ;  /* 0x0000003c3c3cd220 */ /* 0x002fe20000400000 */
[----:B------:R-:W-:-:S03]  /*2880*/  FSETP.GEU.AND P5, PT, R61, -126, PT ;  /* 0xc2fc00003d00780b */ /* 0x000fc60003fae000 */
[----:B------:R-:W-:Y:S02]  /*2890*/  FADD R73, R23, R60 ;  /* 0x0000003c17497221 */ /* 0x000fe40000000000 */
[----:B------:R-:W-:Y:S01]  /*28a0*/  @!P6 FMUL R30, R30, 0.5 ;  /* 0x3f0000001e1ee820 */ /* 0x000fe20000400000 */
[----:B------:R-:W1:Y:S01]  /*28b0*/  MUFU.EX2 R57, R84 ;  /* 0x0000005400397308 */ /* 0x000e620000000800 */
[----:B--2---:R-:W-:Y:S01]  /*28c0*/  @!P3 FMUL R49, R49, R49 ;  /* 0x000000313131b220 */ /* 0x004fe20000400000 */
[----:B------:R-:W-:Y:S01]  /*28d0*/  FSETP.GEU.AND P3, PT, R26, -126, PT ;  /* 0xc2fc00001a00780b */ /* 0x000fe20003f6e000 */
[--C-:B---3--:R-:W-:Y:S01]  /*28e0*/  FFMA R8, R35, UR11, -R7.reuse ;  /* 0x0000000b23087c23 */ /* 0x108fe20008000807 */
[----:B------:R-:W-:Y:S02]  /*28f0*/  ULDC UR11, c[0x0][0x604] ;  /* 0x00018100000b7ab9 */ /* 0x000fe40000000800 */
[----:B------:R-:W-:Y:S01]  /*2900*/  FFMA R38, R38, UR11, -R7 ;  /* 0x0000000b26267c23 */ /* 0x000fe20008000807 */
[----:B------:R-:W-:Y:S01]  /*2910*/  @!P5 FMUL R61, R61, 0.5 ;  /* 0x3f0000003d3dd820 */ /* 0x000fe20000400000 */
[----:B------:R2:W3:Y:S01]  /*2920*/  MUFU.EX2 R68, R10 ;  /* 0x0000000a00447308 */ /* 0x0004e20000000800 */
[----:B------:R-:W-:Y:S01]  /*2930*/  ULDC UR11, c[0x0][0x604] ;  /* 0x00018100000b7ab9 */ /* 0x000fe20000000800 */
[----:B----4-:R-:W-:Y:S01]  /*2940*/  @!P4 FMUL R64, R64, R64 ;  /* 0x000000404040c220 */ /* 0x010fe20000400000 */
[----:B------:R-:W-:-:S04]  /*2950*/  FSETP.GEU.AND P4, PT, R8, -126, PT ;  /* 0xc2fc00000800780b */ /* 0x000fc80003f8e000 */
[----:B------:R-:W-:Y:S01]  /*2960*/  @!P3 FMUL R26, R26, 0.5 ;  /* 0x3f0000001a1ab820 */ /* 0x000fe20000400000 */
[----:B------:R-:W4:Y:S01]  /*2970*/  MUFU.EX2 R31, R30 ;  /* 0x0000001e001f7308 */ /* 0x000f220000000800 */
[--C-:B--2---:R-:W-:Y:S01]  /*2980*/  FFMA R10, R39, UR11, -R7.reuse ;  /* 0x0000000b270a7c23 */ /* 0x104fe20008000807 */
[----:B------:R-:W-:Y:S01]  /*2990*/  ULDC UR11, c[0x0][0x604] ;  /* 0x00018100000b7ab9 */ /* 0x000fe20000000800 */
[----:B-1----:R-:W-:Y:S01]  /*29a0*/  @!P1 FMUL R57, R57, R57 ;  /* 0x0000003939399220 */ /* 0x002fe20000400000 */
[----:B------:R-:W-:Y:S01]  /*29b0*/  FFMA R42, R42, UR11, -R7 ;  /* 0x0000000b2a2a7c23 */ /* 0x000fe20008000807 */
[----:B------:R-:W-:Y:S01]  /*29c0*/  ULDC UR11, c[0x0][0x604] ;  /* 0x00018100000b7ab9 */ /* 0x000fe20000000800 */
[----:B------:R-:W-:Y:S02]  /*29d0*/  FSETP.GEU.AND P1, PT, R34, -126, PT ;  /* 0xc2fc00002200780b */ /* 0x000fe40003f2e000 */
[----:B------:R-:W1:Y:S01]  /*29e0*/  MUFU.EX2 R72, R61 ;  /* 0x0000003d00487308 */ /* 0x000e620000000800 */
[----:B---3--:R-:W-:Y:S01]  /*29f0*/  @!P2 FMUL R68, R68, R68 ;  /* 0x000000444444a220 */ /* 0x008fe20000400000 */
[----:B------:R-:W-:Y:S01]  /*2a00*/  FSETP.GEU.AND P2, PT, R10, -126, PT ;  /* 0xc2fc00000a00780b */ /* 0x000fe20003f4e000 */
[----:B------:R-:W-:-:S05]  /*2a10*/  @!P4 FMUL R8, R8, 0.5 ;  /* 0x3f0000000808c820 */ /* 0x000fca0000400000 */
[----:B------:R2:W3:Y:S01]  /*2a20*/  MUFU.EX2 R27, R26 ;  /* 0x0000001a001b7308 */ /* 0x0004e20000000800 */
[----:B----4-:R-:W-:Y:S01]  /*2a30*/  @!P6 FMUL R31, R31, R31 ;  /* 0x0000001f1f1fe220 */ /* 0x010fe20000400000 */
[----:B------:R-:W-:Y:S01]  /*2a40*/  FSETP.GEU.AND P6, PT, R42, -126, PT ;  /* 0xc2fc00002a00780b */ /* 0x000fe20003fce000 */
[----:B------:R-:W-:-:S04]  /*2a50*/  @!P1 FMUL R34, R34, 0.5 ;  /* 0x3f00000022229820 */ /* 0x000fc80000400000 */
[----:B------:R-:W-:Y:S01]  /*2a60*/  @!P2 FMUL R10, R10, 0.5 ;  /* 0x3f0000000a0aa820 */ /* 0x000fe20000400000 */
[----:B------:R4:W5:Y:S01]  /*2a70*/  MUFU.EX2 R76, R8 ;  /* 0x00000008004c7308 */ /* 0x0009620000000800 */
[--C-:B--2---:R-:W-:Y:S01]  /*2a80*/  FFMA R26, R43, UR11, -R7.reuse ;  /* 0x0000000b2b1a7c23 */ /* 0x104fe20008000807 */
[----:B-1----:R-:W-:Y:S01]  /*2a90*/  @!P5 FMUL R72, R72, R72 ;  /* 0x000000484848d220 */ /* 0x002fe20000400000 */
[----:B------:R-:W-:Y:S02]  /*2aa0*/  ULDC UR11, c[0x0][0x604] ;  /* 0x00018100000b7ab9 */ /* 0x000fe40000000800 */
[----:B------:R-:W-:Y:S01]  /*2ab0*/  FFMA R46, R46, UR11, -R7 ;  /* 0x0000000b2e2e7c23 */ /* 0x000fe20008000807 */
[----:B------:R-:W-:Y:S01]  /*2ac0*/  FSETP.GEU.AND P5, PT, R26, -126, PT ;  /* 0xc2fc00001a00780b */ /* 0x000fe20003fae000 */
[----:B------:R-:W-:Y:S01]  /*2ad0*/  @!P6 FMUL R42, R42, 0.5 ;  /* 0x3f0000002a2ae820 */ /* 0x000fe20000400000 */
[----:B------:R-:W1:Y:S01]  /*2ae0*/  MUFU.EX2 R35, R34 ;  /* 0x0000002200237308 */ /* 0x000e620000000800 */
[----:B---3--:R-:W-:Y:S01]  /*2af0*/  @!P3 FMUL R27, R27, R27 ;  /* 0x0000001b1b1bb220 */ /* 0x008fe20000400000 */
[----:B------:R-:W-:Y:S01]  /*2b00*/  FSETP.GEU.AND P3, PT, R38, -126, PT ;  /* 0xc2fc00002600780b */ /* 0x000fe20003f6e000 */
[----:B------:R-:W-:-:S02]  /*2b10*/  ULDC UR11, c[0x0][0x604] ;  /* 0x00018100000b7ab9 */ /* 0x000fc40000000800 */
[--C-:B----4-:R-:W-:Y:S01]  /*2b20*/  FFMA R8, R47, UR11, -R7.reuse ;  /* 0x0000000b2f087c23 */ /* 0x110fe20008000807 */
[----:B------:R-:W-:Y:S02]  /*2b30*/  ULDC UR11, c[0x0][0x604] ;  /* 0x00018100000b7ab9 */ /* 0x000fe40000000800 */
[----:B------:R2:W3:Y:S01]  /*2b40*/  MUFU.EX2 R80, R10 ;  /* 0x0000000a00507308 */ /* 0x0004e20000000800 */
[--C-:B------:R-:W-:Y:S01]  /*2b50*/  FFMA R50, R50, UR11, -R7.reuse ;  /* 0x0000000b32327c23 */ /* 0x100fe20008000807 */
[----:B------:R-:W-:Y:S01]  /*2b60*/  ULDC UR11, c[0x0][0x604] ;  /* 0x00018100000b7ab9 */ /* 0x000fe20000000800 */
[----:B------:R-:W-:Y:S01]  /*2b70*/  @!P5 FMUL R26, R26, 0.5 ;  /* 0x3f0000001a1ad820 */ /* 0x000fe20000400000 */
[----:B-----5:R-:W-:Y:S01]  /*2b80*/  @!P4 FMUL R76, R76, R76 ;  /* 0x0000004c4c4cc220 */ /* 0x020fe20000400000 */
[----:B------:R-:W-:Y:S02]  /*2b90*/  FSETP.GEU.AND P4, PT, R8, -126, PT ;  /* 0xc2fc00000800780b */ /* 0x000fe40003f8e000 */
[----:B------:R-:W-:Y:S01]  /*2ba0*/  @!P3 FMUL R38, R38, 0.5 ;  /* 0x3f0000002626b820 */ /* 0x000fe20000400000 */
[----:B------:R-:W4:Y:S01]  /*2bb0*/  MUFU.EX2 R43, R42 ;  /* 0x0000002a002b7308 */ /* 0x000f220000000800 */
[--C-:B--2---:R-:W-:Y:S01]  /*2bc0*/  FFMA R10, R51, UR11, -R7.reuse ;  /* 0x0000000b330a7c23 */ /* 0x104fe20008000807 */
[----:B------:R-:W-:Y:S01]  /*2bd0*/  ULDC UR11, c[0x0][0x604] ;  /* 0x00018100000b7ab9 */ /* 0x000fe20000000800 */
[----:B-1----:R-:W-:Y:S01]  /*2be0*/  @!P1 FMUL R35, R35, R35 ;  /* 0x0000002323239220 */ /* 0x002fe20000400000 */
[--C-:B------:R-:W-:Y:S01]  /*2bf0*/  FFMA R54, R54, UR11, -R7.reuse ;  /* 0x0000000b36367c23 */ /* 0x100fe20008000807 */
[----:B------:R-:W-:Y:S01]  /*2c00*/  ULDC UR11, c[0x0][0x604] ;  /* 0x00018100000b7ab9 */ /* 0x000fe20000000800 */
[----:B------:R-:W-:Y:S01]  /*2c10*/  FSETP.GEU.AND P1, PT, R46, -126, PT ;  /* 0xc2fc00002e00780b */ /* 0x000fe20003f2e000 */
[----:B------:R-:W-:Y:S01]  /*2c20*/  FFMA R55, R55, UR11, -R7 ;  /* 0x0000000b37377c23 */ /* 0x000fe20008000807 */
[----:B------:R-:W1:Y:S01]  /*2c30*/  MUFU.EX2 R84, R26 ;  /* 0x0000001a00547308 */ /* 0x000e620000000800 */
[----:B---3--:R-:W-:Y:S01]  /*2c40*/  @!P2 FMUL R80, R80, R80 ;  /* 0x000000505050a220 */ /* 0x008fe20000400000 */
[----:B------:R-:W-:Y:S01]  /*2c50*/  FSETP.GEU.AND P2, PT, R10, -126, PT ;  /* 0xc2fc00000a00780b */ /* 0x000fe20003f4e000 */
[----:B------:R-:W-:Y:S01]  /*2c60*/  @!P4 FMUL R8, R8, 0.5 ;  /* 0x3f0000000808c820 */ /* 0x000fe20000400000 */
[----:B------:R-:W-:-:S04]  /*2c70*/  ULDC UR11, c[0x0][0x604] ;  /* 0x00018100000b7ab9 */ /* 0x000fc80000000800 */
[----:B------:R-:W2:Y:S01]  /*2c80*/  MUFU.EX2 R39, R38 ;  /* 0x0000002600277308 */ /* 0x000ea20000000800 */
[----:B----4-:R-:W-:Y:S01]  /*2c90*/  @!P6 FMUL R43, R43, R43 ;  /* 0x0000002b2b2be220 */ /* 0x010fe20000400000 */
[----:B------:R-:W-:Y:S01]  /*2ca0*/  FSETP.GEU.AND P6, PT, R54, -126, PT ;  /* 0xc2fc00003600780b */ /* 0x000fe20003fce000 */
[----:B------:R-:W-:-:S04]  /*2cb0*/  @!P1 FMUL R46, R46, 0.5 ;  /* 0x3f0000002e2e9820 */ /* 0x000fc80000400000 */
[----:B------:R-:W-:Y:S01]  /*2cc0*/  @!P2 FMUL R10, R10, 0.5 ;  /* 0x3f0000000a0aa820 */ /* 0x000fe20000400000 */
[----:B------:R3:W4:Y:S01]  /*2cd0*/  MUFU.EX2 R88, R8 ;  /* 0x0000000800587308 */ /* 0x0007220000000800 */
[----:B-1----:R-:W-:Y:S01]  /*2ce0*/  @!P5 FMUL R84, R84, R84 ;  /* 0x000000545454d220 */ /* 0x002fe20000400000 */
[----:B------:R-:W-:-:S05]  /*2cf0*/  FSETP.GEU.AND P5, PT, R55, -126, PT ;  /* 0xc2fc00003700780b */ /* 0x000fca0003fae000 */
        /* <DEDUP_REMOVED lines=20> */
[--C-:B------:R-:W-:Y:S01]  /*2e40*/  FFMA R30, R66, UR11, -R7.reuse ;  /* 0x0000000b421e7c23 */ /* 0x100fe20008000807 */
[----:B------:R-:W1:Y:S01]  /*2e50*/  MUFU.EX2 R59, R55 ;  /* 0x00000037003b7308 */ /* 0x000e620000000800 */
[----:B------:R-:W-:Y:S01]  /*2e60*/  ULDC UR11, c[0x0][0x604] ;  /* 0x00018100000b7ab9 */ /* 0x000fe20000000800 */
[----:B---3--:R-:W-:Y:S01]  /*2e70*/  @!P2 FMUL R90, R90, R90 ;  /* 0x0000005a5a5aa220 */ /* 0x008fe20000400000 */
[----:B------:R-:W-:Y:S01]  /*2e80*/  FFMA R67, R67, UR11, -R7 ;  /* 0x0000000b43437c23 */ /* 0x000fe20008000807 */
[----:B------:R-:W-:Y:S01]  /*2e90*/  FSETP.GEU.AND P2, PT, R63, -126, PT ;  /* 0xc2fc00003f00780b */ /* 0x000fe20003f4e000 */
[----:B------:R-:W-:Y:S01]  /*2ea0*/  ULDC UR11, c[0x0][0x604] ;  /* 0x00018100000b7ab9 */ /* 0x000fe20000000800 */
[----:B------:R-:W-:-:S02]  /*2eb0*/  @!P4 FMUL R26, R26, 0.5 ;  /* 0x3f0000001a1ac820 */ /* 0x000fc40000400000 */
[----:B------:R-:W2:Y:S01]  /*2ec0*/  MUFU.EX2 R51, R50 ;  /* 0x0000003200337308 */ /* 0x000ea20000000800 */
[----:B----4-:R-:W-:Y:S01]  /*2ed0*/  @!P6 FMUL R58, R58, R58 ;  /* 0x0000003a3a3ae220 */ /* 0x010fe20000400000 */
[----:B------:R-:W-:Y:S01]  /*2ee0*/  FSETP.GEU.AND P6, PT, R30, -126, PT ;  /* 0xc2fc00001e00780b */ /* 0x000fe20003fce000 */
[----:B------:R-:W-:-:S05]  /*2ef0*/  @!P1 FMUL R8, R8, 0.5 ;  /* 0x3f00000008089820 */ /* 0x000fca0000400000 */
[----:B------:R3:W4:Y:S01]  /*2f00*/  MUFU.EX2 R62, R8 ;  /* 0x00000008003e7308 */ /* 0x0007220000000800 */
[----:B-1----:R-:W-:Y:S01]  /*2f10*/  @!P5 FMUL R59, R59, R59 ;  /* 0x0000003b3b3bd220 */ /* 0x002fe20000400000 */
[----:B------:R-:W-:Y:S01]  /*2f20*/  FSETP.GEU.AND P5, PT, R67, -126, PT ;  /* 0xc2fc00004300780b */ /* 0x000fe20003fae000 */
[----:B------:R-:W-:-:S04]  /*2f30*/  @!P2 FMUL R63, R63, 0.5 ;  /* 0x3f0000003f3fa820 */ /* 0x000fc80000400000 */
[----:B------:R-:W-:Y:S01]  /*2f40*/  @!P6 FMUL R30, R30, 0.5 ;  /* 0x3f0000001e1ee820 */ /* 0x000fe20000400000 */
[----:B------:R1:W5:Y:S01]  /*2f50*/  MUFU.EX2 R61, R26 ;  /* 0x0000001a003d7308 */ /* 0x0003620000000800 */
[----:B--2---:R-:W-:Y:S01]  /*2f60*/  @!P3 FMUL R51, R51, R51 ;  /* 0x000000333333b220 */ /* 0x004fe20000400000 */
[----:B------:R-:W-:Y:S01]  /*2f70*/  FSETP.GEU.AND P3, PT, R10, -126, PT ;  /* 0xc2fc00000a00780b */ /* 0x000fe20003f6e000 */
[----:B---3--:R-:W-:Y:S01]  /*2f80*/  FFMA R8, R70, UR11, -R7 ;  /* 0x0000000b46087c23 */ /* 0x008fe20008000807 */
[----:B------:R-:W-:-:S03]  /*2f90*/  ULDC UR11, c[0x0][0x604] ;  /* 0x00018100000b7ab9 */ /* 0x000fc60000000800 */
[----:B------:R-:W-:Y:S01]  /*2fa0*/  @!P5 FMUL R67, R67, 0.5 ;  /* 0x3f0000004343d820 */ /* 0x000fe20000400000 */
[----:B------:R-:W2:Y:S01]  /*2fb0*/  MUFU.EX2 R63, R63 ;  /* 0x0000003f003f7308 */ /* 0x000ea20000000800 */
[----:B----4-:R-:W-:Y:S01]  /*2fc0*/  @!P1 FMUL R62, R62, R62 ;  /* 0x0000003e3e3e9220 */ /* 0x010fe20000400000 */
[----:B------:R-:W-:Y:S01]  /*2fd0*/  FSETP.GEU.AND P1, PT, R8, -126, PT ;  /* 0xc2fc00000800780b */ /* 0x000fe20003f2e000 */
[----:B-1----:R-:W-:Y:S01]  /*2fe0*/  FADD R26, R15, R44 ;  /* 0x0000002c0f1a7221 */ /* 0x002fe20000000000 */
[----:B------:R-:W-:-:S03]  /*2ff0*/  F2FP.F16.F32.PACK_AB R44, R44, R37 ;  /* 0x000000252c2c723e */ /* 0x000fc600000000ff */
[----:B------:R-:W-:Y:S01]  /*3000*/  @!P3 FMUL R10, R10, 0.5 ;  /* 0x3f0000000a0ab820 */ /* 0x000fe20000400000 */
[----:B------:R-:W1:Y:S01]  /*3010*/  MUFU.EX2 R70, R30 ;  /* 0x0000001e00467308 */ /* 0x000e620000000800 */
[----:B-----5:R-:W-:Y:S01]  /*3020*/  @!P4 FMUL R61, R61, R61 ;  /* 0x0000003d3d3dc220 */ /* 0x020fe20000400000 */
[----:B------:R-:W-:Y:S01]  /*3030*/  FADD R81, R26, R73 ;  /* 0x000000491a517221 */ /* 0x000fe20000000000 */
[----:B------:R-:W-:Y:S01]  /*3040*/  FADD R26, R17, R48 ;  /* 0x00000030111a7221 */ /* 0x000fe20000000000 */
[----:B------:R-:W-:Y:S01]  /*3050*/  FADD R73, R25, R64 ;  /* 0x0000004019497221 */ /* 0x000fe20000000000 */
[----:B------:R-:W-:Y:S02]  /*3060*/  FADD R42, R68, R61 ;  /* 0x0000003d442a7221 */ /* 0x000fe40000000000 */
[----:B------:R-:W-:Y:S01]  /*3070*/  @!P1 FMUL R8, R8, 0.5 ;  /* 0x3f00000008089820 */ /* 0x000fe20000400000 */
[----:B------:R3:W4:Y:S01]  /*3080*/  MUFU.EX2 R66, R10 ;  /* 0x0000000a00427308 */ /* 0x0007220000000800 */
[----:B--2---:R-:W-:Y:S01]  /*3090*/  @!P2 FMUL R63, R63, R63 ;  /* 0x0000003f3f3fa220 */ /* 0x004fe20000400000 */
[----:B------:R-:W-:Y:S01]  /*30a0*/  FADD R73, R26, R73 ;  /* 0x000000491a497221 */ /* 0x000fe20000000000 */
[----:B------:R-:W-:-:S05]  /*30b0*/  FADD R26, R27, R62 ;  /* 0x0000003e1b1a7221 */ /* 0x000fca0000000000 */
[----:B------:R-:W2:Y:S01]  /*30c0*/  MUFU.EX2 R67, R67 ;  /* 0x0000004300437308 */ /* 0x000ea20000000800 */
[--C-:B---3--:R-:W-:Y:S01]  /*30d0*/  FFMA R10, R74, UR11, -R7.reuse ;  /* 0x0000000b4a0a7c23 */ /* 0x108fe20008000807 */
[----:B------:R-:W-:Y:S01]  /*30e0*/  ULDC UR11, c[0x0][0x604] ;  /* 0x00018100000b7ab9 */ /* 0x000fe20000000800 */
[----:B-1----:R-:W-:Y:S01]  /*30f0*/  @!P6 FMUL R70, R70, R70 ;  /* 0x000000464646e220 */ /* 0x002fe20000400000 */
[--C-:B------:R-:W-:Y:S01]  /*3100*/  FFMA R71, R71, UR11, -R7.reuse ;  /* 0x0000000b47477c23 */ /* 0x100fe20008000807 */
[----:B------:R-:W-:Y:S01]  /*3110*/  ULDC UR11, c[0x0][0x604] ;  /* 0x00018100000b7ab9 */ /* 0x000fe20000000800 */
[----:B------:R-:W-:Y:S01]  /*3120*/  FSETP.GEU.AND P4, PT, R10, -126, PT ;  /* 0xc2fc00000a00780b */ /* 0x000fe20003f8e000 */
[--C-:B------:R-:W-:Y:S01]  /*3130*/  FFMA R75, R75, UR11, -R7.reuse ;  /* 0x0000000b4b4b7c23 */ /* 0x100fe20008000807 */
[----:B------:R-:W-:Y:S01]  /*3140*/  ULDC UR11, c[0x0][0x604] ;  /* 0x00018100000b7ab9 */ /* 0x000fe20000000800 */
[----:B----4-:R-:W-:Y:S01]  /*3150*/  @!P3 FMUL R66, R66, R66 ;  /* 0x000000424242b220 */ /* 0x010fe20000400000 */
[--C-:B------:R-:W-:Y:S01]  /*3160*/  FFMA R82, R82, UR11, -R7.reuse ;  /* 0x0000000b52527c23 */ /* 0x100fe20008000807 */
[----:B------:R-:W-:Y:S01]  /*3170*/  ULDC UR11, c[0x0][0x604] ;  /* 0x00018100000b7ab9 */ /* 0x000fe20000000800 */
[----:B------:R-:W-:Y:S01]  /*3180*/  FSETP.GEU.AND P2, PT, R75, -126, PT ;  /* 0xc2fc00004b00780b */ /* 0x000fe20003f4e000 */
[--C-:B------:R-:W-:Y:S01]  /*3190*/  FFMA R83, R83, UR11, -R7.reuse ;  /* 0x0000000b53537c23 */ /* 0x100fe20008000807 */
[----:B------:R-:W-:Y:S01]  /*31a0*/  ULDC UR11, c[0x0][0x604] ;  /* 0x00018100000b7ab9 */ /* 0x000fe20000000800 */
[----:B------:R-:W-:Y:S01]  /*31b0*/  FSETP.GEU.AND P6, PT, R82, -126, PT ;  /* 0xc2fc00005200780b */ /* 0x000fe20003fce000 */
[--C-:B------:R-:W-:Y:S01]  /*31c0*/  FFMA R78, R78, UR11, -R7.reuse ;  /* 0x0000000b4e4e7c23 */ /* 0x100fe20008000807 */
[----:B--2---:R-:W-:Y:S01]  /*31d0*/  @!P5 FMUL R67, R67, R67 ;  /* 0x000000434343d220 */ /* 0x004fe20000400000 */
[----:B------:R-:W-:Y:S01]  /*31e0*/  FSETP.GEU.AND P5, PT, R83, -126, PT ;  /* 0xc2fc00005300780b */ /* 0x000fe20003fae000 */
[----:B------:R-:W-:Y:S01]  /*31f0*/  @!P4 FMUL R10, R10, 0.5 ;  /* 0x3f0000000a0ac820 */ /* 0x000fe20000400000 */
[----:B------:R-:W-:Y:S01]  /*3200*/  ULDC UR11, c[0x0][0x604] ;  /* 0x00018100000b7ab9 */ /* 0x000fe20000000800 */
[----:B------:R-:W-:Y:S01]  /*3210*/  FSETP.GEU.AND P3, PT, R71, -126, PT ;  /* 0xc2fc00004700780b */ /* 0x000fe20003f6e000 */
[--C-:B------:R-:W-:Y:S01]  /*3220*/  FFMA R79, R79, UR11, -R7.reuse ;  /* 0x0000000b4f4f7c23 */ /* 0x100fe20008000807 */
[----:B------:R1:W2:Y:S01]  /*3230*/  MUFU.EX2 R92, R10 ;  /* 0x0000000a005c7308 */ /* 0x0002a20000000800 */
[----:B------:R-:W-:Y:S01]  /*3240*/  ULDC UR11, c[0x0][0x604] ;  /* 0x00018100000b7ab9 */ /* 0x000fe20000000800 */
[----:B------:R-:W-:Y:S01]  /*3250*/  @!P2 FMUL R75, R75, 0.5 ;  /* 0x3f0000004b4ba820 */ /* 0x000fe20000400000 */
[--C-:B------:R-:W-:Y:S01]  /*3260*/  FFMA R55, R86, UR11, -R7.reuse ;  /* 0x0000000b56377c23 */ /* 0x100fe20008000807 */
[----:B------:R-:W-:Y:S01]  /*3270*/  FFMA R7, R87, UR14, -R7 ;  /* 0x0000000e57077c23 */ /* 0x000fe20008000807 */
[----:B------:R-:W-:Y:S01]  /*3280*/  @!P6 FMUL R82, R82, 0.5 ;  /* 0x3f0000005252e820 */ /* 0x000fe20000400000 */
[----:B------:R-:W-:Y:S01]  /*3290*/  FADD R46, R35, R70 ;  /* 0x00000046232e7221 */ /* 0x000fe20000000000 */
[----:B------:R-:W-:Y:S01]  /*32a0*/  FADD R50, R76, R67 ;  /* 0x000000434c327221 */ /* 0x000fe20000000000 */
[----:B------:R-:W-:Y:S01]  /*32b0*/  @!P5 FMUL R83, R83, 0.5 ;  /* 0x3f0000005353d820 */ /* 0x000fe20000400000 */
[----:B------:R-:W3:Y:S01]  /*32c0*/  MUFU.EX2 R75, R75 ;  /* 0x0000004b004b7308 */ /* 0x000ee20000000800 */
[----:B-1----:R-:W-:Y:S01]  /*32d0*/  FADD R10, R28, R37 ;  /* 0x000000251c0a7221 */ /* 0x002fe20000000000 */
[----:B------:R-:W-:Y:S01]  /*32e0*/  @!P3 FMUL R71, R71, 0.5 ;  /* 0x3f0000004747b820 */ /* 0x000fe20000400000 */
[----:B------:R-:W-:-:S02]  /*32f0*/  F2FP.F16.F32.PACK_AB R37, R90, R51 ;  /* 0x000000335a25723e */ /* 0x000fc400000000ff */
[----:B------:R-:W-:Y:S01]  /*3300*/  FADD R77, R10, R69 ;  /* 0x000000450a4d7221 */ /* 0x000fe20000000000 */
[----:B------:R-:W-:Y:S01]  /*3310*/  FADD R10, R12, R33 ;  /* 0x000000210c0a7221 */ /* 0x000fe20000000000 */
[----:B------:R-:W-:Y:S01]  /*3320*/  FADD R69, R18, R49 ;  /* 0x0000003112457221 */ /* 0x000fe20000000000 */
[----:B------:R-:W1:Y:S01]  /*3330*/  MUFU.EX2 R82, R82 ;  /* 0x0000005200527308 */ /* 0x000e620000000800 */
[----:B--2---:R-:W-:Y:S01]  /*3340*/  @!P4 FMUL R92, R92, R92 ;  /* 0x0000005c5c5cc220 */ /* 0x004fe20000400000 */
[----:B------:R-:W-:Y:S01]  /*3350*/  FSETP.GEU.AND P4, PT, R78, -126, PT ;  /* 0xc2fc00004e00780b */ /* 0x000fe20003f8e000 */
[----:B------:R-:W-:Y:S01]  /*3360*/  FADD R38, R10, R69 ;  /* 0x000000450a267221 */ /* 0x000fe20000000000 */
[----:B------:R-:W-:Y:S01]  /*3370*/  FADD R10, R14, R41 ;  /* 0x000000290e0a7221 */ /* 0x000fe20000000000 */
[----:B------:R-:W-:Y:S01]  /*3380*/  FADD R69, R20, R57 ;  /* 0x0000003914457221 */ /* 0x000fe20000000000 */
[----:B------:R-:W-:Y:S02]  /*3390*/  F2FP.F16.F32.PACK_AB R28, R15, R28 ;  /* 0x0000001c0f1c723e */ /* 0x000fe400000000ff */
[----:B------:R-:W2:Y:S01]  /*33a0*/  MUFU.EX2 R83, R83 ;  /* 0x0000005300537308 */ /* 0x000ea20000000800 */
[----:B---3--:R-:W-:Y:S01]  /*33b0*/  @!P2 FMUL R75, R75, R75 ;  /* 0x0000004b4b4ba220 */ /* 0x008fe20000400000 */
[----:B------:R-:W-:Y:S01]  /*33c0*/  FSETP.GEU.AND P2, PT, R79, -126, PT ;  /* 0xc2fc00004f00780b */ /* 0x000fe20003f4e000 */
[----:B------:R-:W-:-:S02]  /*33d0*/  FADD R69, R10, R69 ;  /* 0x000000450a457221 */ /* 0x000fc40000000000 */
[----:B------:R-:W-:Y:S02]  /*33e0*/  FADD R85, R84, R75 ;  /* 0x0000004b54557221 */ /* 0x000fe40000000000 */
[----:B------:R-:W-:Y:S01]  /*33f0*/  @!P4 FMUL R78, R78, 0.5 ;  /* 0x3f0000004e4ec820 */ /* 0x000fe20000400000 */
[----:B------:R3:W4:Y:S01]  /*3400*/  MUFU.EX2 R74, R8 ;  /* 0x00000008004a7308 */ /* 0x0007220000000800 */
[----:B-1----:R-:W-:Y:S01]  /*3410*/  @!P6 FMUL R82, R82, R82 ;  /* 0x000000525252e220 */ /* 0x002fe20000400000 */
[----:B------:R-:W-:Y:S01]  /*3420*/  FSETP.GEU.AND P6, PT, R55, -126, PT ;  /* 0xc2fc00003700780b */ /* 0x000fe20003fce000 */
[----:B------:R-:W-:Y:S01]  /*3430*/  FADD R86, R42, R85 ;  /* 0x000000552a567221 */ /* 0x000fe20000000000 */
[----:B------:R-:W-:Y:S01]  /*3440*/  FADD R69, R38, R69 ;  /* 0x0000004526457221 */ /* 0x000fe20000000000 */
[----:B------:R-:W-:Y:S01]  /*3450*/  FADD R87, R51, R82 ;  /* 0x0000005233577221 */ /* 0x000fe20000000000 */
[----:B------:R-:W-:Y:S01]  /*3460*/  F2FP.F16.F32.PACK_AB R38, R25, R20 ;  /* 0x000000141926723e */ /* 0x000fe200000000ff */
[----:B------:R-:W-:Y:S01]  /*3470*/  @!P2 FMUL R79, R79, 0.5 ;  /* 0x3f0000004f4fa820 */ /* 0x000fe20000400000 */
[----:B------:R-:W1:Y:S01]  /*3480*/  MUFU.EX2 R71, R71 ;  /* 0x0000004700477308 */ /* 0x000e620000000800 */
[----:B--2---:R-:W-:Y:S01]  /*3490*/  @!P5 FMUL R83, R83, R83 ;  /* 0x000000535353d220 */ /* 0x004fe20000400000 */
[----:B------:R-:W-:Y:S01]  /*34a0*/  FSETP.GEU.AND P5, PT, R7, -126, PT ;  /* 0xc2fc00000700780b */ /* 0x000fe20003fae000 */
[----:B---3--:R-:W-:Y:S01]  /*34b0*/  FADD R8, R24, R29 ;  /* 0x0000001d18087221 */ /* 0x008fe20000000000 */
[----:B------:R-:W-:Y:S01]  /*34c0*/  FADD R91, R46, R87 ;  /* 0x000000572e5b7221 */ /* 0x000fe20000000000 */
[----:B------:R-:W-:Y:S01]  /*34d0*/  FADD R89, R90, R83 ;  /* 0x000000535a597221 */ /* 0x000fe20000000000 */
[----:B------:R-:W-:Y:S01]  /*34e0*/  F2FP.F16.F32.PACK_AB R25, R68, R27 ;  /* 0x0000001b4419723e */ /* 0x000fe200000000ff */
[----:B------:R-:W-:Y:S01]  /*34f0*/  @!P6 FMUL R55, R55, 0.5 ;  /* 0x3f0000003737e820 */ /* 0x000fe20000400000 */
[----:B------:R-:W2:Y:S01]  /*3500*/  MUFU.EX2 R78, R78 ;  /* 0x0000004e004e7308 */ /* 0x000ea20000000800 */
[----:B------:R-:W-:Y:S01]  /*3510*/  FADD R30, R8, R65 ;  /* 0x00000041081e7221 */ /* 0x000fe20000000000 */
[----:B------:R-:W-:Y:S01]  /*3520*/  FADD R8, R11, R40 ;  /* 0x000000280b087221 */ /* 0x000fe20000000000 */
[----:B------:R-:W-:Y:S01]  /*3530*/  FADD R65, R19, R52 ;  /* 0x0000003413417221 */ /* 0x000fe20000000000 */
[----:B----4-:R-:W-:Y:S01]  /*3540*/  @!P1 FMUL R74, R74, R74 ;  /* 0x0000004a4a4a9220 */ /* 0x010fe20000400000 */
[----:B------:R-:W-:Y:S01]  /*3550*/  FADD R89, R50, R89 ;  /* 0x0000005932597221 */ /* 0x000fe20000000000 */
[----:B------:R-:W-:Y:S01]  /*3560*/  FADD R30, R30, R77 ;  /* 0x0000004d1e1e7221 */ /* 0x000fe20000000000 */
[----:B------:R-:W-:Y:S01]  /*3570*/  @!P5 FMUL R7, R7, 0.5 ;  /* 0x3f0000000707d820 */ /* 0x000fe20000400000 */
[----:B------:R-:W3:Y:S01]  /*3580*/  MUFU.EX2 R79, R79 ;  /* 0x0000004f004f7308 */ /* 0x000ee20000000800 */
[----:B------:R-:W-:Y:S01]  /*3590*/  FADD R34, R8, R65 ;  /* 0x0000004108227221 */ /* 0x000fe20000000000 */
[----:B------:R-:W-:Y:S01]  /*35a0*/  FADD R8, R13, R22 ;  /* 0x000000160d087221 */ /* 0x000fe20000000000 */
[----:B------:R-:W-:Y:S01]  /*35b0*/  FADD R65, R21, R56 ;  /* 0x0000003815417221 */ /* 0x000fe20000000000 */
[----:B-1----:R-:W-:Y:S01]  /*35c0*/  @!P3 FMUL R71, R71, R71 ;  /* 0x000000474747b220 */ /* 0x002fe20000400000 */
[----:B------:R-:W-:Y:S01]  /*35d0*/  FADD R42, R39, R74 ;  /* 0x0000004a272a7221 */ /* 0x000fe20000000000 */
[----:B------:R-:W-:Y:S01]  /*35e0*/  FADD R34, R34, R81 ;  /* 0x0000005122227221 */ /* 0x000fe20000000000 */
[----:B------:R-:W-:Y:S01]  /*35f0*/  FADD R8, R8, R65 ;  /* 0x0000004108087221 */ /* 0x000fe20000000000 */
[----:B------:R-:W1:Y:S01]  /*3600*/  MUFU.EX2 R55, R55 ;  /* 0x0000003700377308 */ /* 0x000e620000000800 */
[----:B------:R-:W-:Y:S01]  /*3610*/  FADD R65, R43, R92 ;  /* 0x0000005c2b417221 */ /* 0x000fe20000000000 */
[----:B--2---:R-:W-:Y:S01]  /*3620*/  @!P4 FMUL R78, R78, R78 ;  /* 0x0000004e4e4ec220 */ /* 0x004fe20000400000 */
[----:B------:R-:W-:Y:S01]  /*3630*/  FADD R46, R80, R71 ;  /* 0x00000047502e7221 */ /* 0x000fe20000000000 */
[----:B------:R-:W-:Y:S01]  /*3640*/  FADD R73, R8, R73 ;  /* 0x0000004908497221 */ /* 0x000fe20000000000 */
[----:B------:R-:W-:Y:S01]  /*3650*/  FADD R54, R26, R65 ;  /* 0x000000411a367221 */ /* 0x000fe20000000000 */
[----:B------:R-:W-:Y:S01]  /*3660*/  FADD R50, R47, R78 ;  /* 0x0000004e2f327221 */ /* 0x000fe20000000000 */
[----:B------:R-:W-:Y:S01]  /*3670*/  FADD R26, R72, R63 ;  /* 0x0000003f481a7221 */ /* 0x000fe20000000000 */
[----:B------:R2:W4:Y:S01]  /*3680*/  MUFU.EX2 R10, R7 ;  /* 0x00000007000a7308 */ /* 0x0005220000000800 */
[----:B---3--:R-:W-:Y:S01]  /*3690*/  @!P2 FMUL R79, R79, R79 ;  /* 0x0000004f4f4fa220 */ /* 0x008fe20000400000 */
[----:B------:R-:W-:Y:S01]  /*36a0*/  FADD R54, R54, R91 ;  /* 0x0000005b36367221 */ /* 0x000fe20000000000 */
[----:B------:R-:W-:Y:S01]  /*36b0*/  FADD R86, R86, R89 ;  /* 0x0000005956567221 */ /* 0x000fe20000000000 */
[----:B------:R-:W-:Y:S01]  /*36c0*/  MOV R8, UR10 ;  /* 0x0000000a00087c02 */ /* 0x000fe20008000f00 */
[----:B------:R-:W-:Y:S01]  /*36d0*/  FADD R65, R88, R79 ;  /* 0x0000004f58417221 */ /* 0x000fe20000000000 */
[----:B------:R-:W-:Y:S01]  /*36e0*/  FADD R30, R30, R69 ;  /* 0x000000451e1e7221 */ /* 0x000fe20000000000 */
[----:B------:R-:W-:Y:S01]  /*36f0*/  FADD R73, R34, R73 ;  /* 0x0000004922497221 */ /* 0x000fe20000000000 */
[----:B------:R3:W-:Y:S01]  /*3700*/  SYNCS.ARRIVE.TRANS64.A1T0 RZ, [R8+UR6], RZ ;  /* 0x000000ff08ff79a7 */ /* 0x0007e20008100006 */
[----:B-1----:R-:W-:Y:S01]  /*3710*/  @!P6 FMUL R55, R55, R55 ;  /* 0x000000373737e220 */ /* 0x002fe20000400000 */
[----:B--2---:R-:W-:Y:S01]  /*3720*/  FADD R7, R31, R66 ;  /* 0x000000421f077221 */ /* 0x004fe20000000000 */
[----:B------:R-:W-:Y:S01]  /*3730*/  FADD R26, R26, R65 ;  /* 0x000000411a1a7221 */ /* 0x000fe20000000000 */
[----:B------:R-:W-:Y:S01]  /*3740*/  F2FP.F16.F32.PACK_AB R40, R40, R29 ;  /* 0x0000001d2828723e */ /* 0x000fe200000000ff */
[----:B------:R-:W-:Y:S01]  /*3750*/  FADD R85, R58, R55 ;  /* 0x000000373a557221 */ /* 0x000fe20000000000 */
[----:B------:R-:W-:Y:S01]  /*3760*/  FADD R7, R7, R50 ;  /* 0x0000003207077221 */ /* 0x000fe20000000000 */
[----:B------:R-:W-:Y:S01]  /*3770*/  F2FP.F16.F32.PACK_AB R27, R72, R31 ;  /* 0x0000001f481b723e */ /* 0x000fe200000000ff */
[----:B---3--:R-:W-:Y:S01]  /*3780*/  FADD R8, R30, R73 ;  /* 0x000000491e087221 */ /* 0x008fe20000000000 */
[----:B----4-:R-:W-:Y:S01]  /*3790*/  @!P5 FMUL R10, R10, R10 ;  /* 0x0000000a0a0ad220 */ /* 0x010fe20000400000 */
[----:B------:R-:W-:Y:S01]  /*37a0*/  FADD R42, R42, R85 ;  /* 0x000000552a2a7221 */ /* 0x000fe20000000000 */
[----:B------:R-:W-:-:S02]  /*37b0*/  F2FP.F16.F32.PACK_AB R29, R76, R35 ;  /* 0x000000234c1d723e */ /* 0x000fc400000000ff */
[----:B------:R-:W-:Y:S01]  /*37c0*/  FADD R87, R59, R10 ;  /* 0x0000000a3b577221 */ /* 0x000fe20000000000 */
[----:B------:R-:W-:Y:S01]  /*37d0*/  FADD R7, R7, R42 ;  /* 0x0000002a07077221 */ /* 0x000fe20000000000 */
[----:B------:R-:W-:Y:S02]  /*37e0*/  F2FP.F16.F32.PACK_AB R42, R22, R33 ;  /* 0x00000021162a723e */ /* 0x000fe400000000ff */
[----:B------:R-:W-:Y:S01]  /*37f0*/  FADD R87, R46, R87 ;  /* 0x000000572e577221 */ /* 0x000fe20000000000 */
[----:B------:R-:W-:Y:S01]  /*3800*/  FADD R7, R54, R7 ;  /* 0x0000000736077221 */ /* 0x000fe20000000000 */
[----:B------:R-:W-:Y:S02]  /*3810*/  F2FP.F16.F32.PACK_AB R46, R48, R41 ;  /* 0x00000029302e723e */ /* 0x000fe400000000ff */
[----:B------:R-:W-:Y:S01]  /*3820*/  FADD R87, R26, R87 ;  /* 0x000000571a577221 */ /* 0x000fe20000000000 */
[----:B------:R-:W-:Y:S02]  /*3830*/  F2FP.F16.F32.PACK_AB R48, R52, R45 ;  /* 0x0000002d3430723e */ /* 0x000fe400000000ff */
[----:B------:R-:W-:Y:S01]  /*3840*/  F2FP.F16.F32.PACK_AB R50, R56, R49 ;  /* 0x000000313832723e */ /* 0x000fe200000000ff */
[----:B------:R-:W-:Y:S01]  /*3850*/  FADD R86, R86, R87 ;  /* 0x0000005756567221 */ /* 0x000fe20000000000 */
[----:B------:R-:W-:-:S02]  /*3860*/  F2FP.F16.F32.PACK_AB R52, R60, R53 ;  /* 0x000000353c34723e */ /* 0x000fc400000000ff */
[----:B------:R-:W-:Y:S01]  /*3870*/  F2FP.F16.F32.PACK_AB R31, R80, R39 ;  /* 0x00000027501f723e */ /* 0x000fe200000000ff */
[----:B------:R-:W-:Y:S01]  /*3880*/  FADD R7, R7, R86 ;  /* 0x0000005607077221 */ /* 0x000fe20000000000 */
[----:B------:R-:W-:Y:S02]  /*3890*/  F2FP.F16.F32.PACK_AB R33, R84, R43 ;  /* 0x0000002b5421723e */ /* 0x000fe400000000ff */
[----:B------:R-:W-:Y:S02]  /*38a0*/  F2FP.F16.F32.PACK_AB R35, R88, R47 ;  /* 0x0000002f5823723e */ /* 0x000fe400000000ff */
[----:B------:R-:W-:Y:S02]  /*38b0*/  F2FP.F16.F32.PACK_AB R24, R11, R24 ;  /* 0x000000180b18723e */ /* 0x000fe400000000ff */
[----:B------:R-:W-:Y:S02]  /*38c0*/  F2FP.F16.F32.PACK_AB R26, R13, R12 ;  /* 0x0000000c0d1a723e */ /* 0x000fe400000000ff */
[----:B------:R-:W-:-:S02]  /*38d0*/  F2FP.F16.F32.PACK_AB R30, R17, R14 ;  /* 0x0000000e111e723e */ /* 0x000fc400000000ff */
[----:B------:R-:W-:Y:S02]  /*38e0*/  F2FP.F16.F32.PACK_AB R34, R21, R18 ;  /* 0x000000121522723e */ /* 0x000fe400000000ff */
        /* <DEDUP_REMOVED lines=8> */
[----:B------:R-:W-:Y:S01]  /*3970*/  F2FP.F16.F32.PACK_AB R53, R83, R82 ;  /* 0x000000525335723e */ /* 0x000fe200000000ff */
[----:B------:R-:W-:Y:S06]  /*3980*/  @!P0 BRA `(.L_x_19) ;  /* 0x0000000000048947 */ /* 0x000fec0003800000 */
[----:B------:R-:W-:Y:S01]  /*3990*/  BPT.TRAP 0x1 ;  /* 0x000000040000795c */ /* 0x000fe20000300000 */
.L_x_19:
[----:B------:R-:W-:-:S13]  /*39a0*/  R2UR UR6, R16 ;  /* 0x00000000100672ca */ /* 0x000fda00000e0000 */
[----:B------:R-:W1:Y:S02]  /*39b0*/  SYNCS.PHASECHK.TRANS64.TRYWAIT P1, [UR6+0x54008], R9 ;  /* 0x05400809ff0075a7 */ /* 0x000e640008020146 */
[----:B-1----:R-:W-:Y:S05]  /*39c0*/  @!P1 BRA `(.L_x_20) ;  /* 0x0000009c00149947 */ /* 0x002fea0003800000 */
.L_x_102:
[----:B------:R-:W-:Y:S01]  /*39d0*/  R2UR UR26, R4 ;  /* 0x00000000041a72ca */ /* 0x000fe200000e0000 */
[----:B------:R-:W-:Y:S01]  /*39e0*/  WARPGROUP.ARRIVE ;  /* 0x00000000000079c5 */ /* 0x000fe20000000000 */
[----:B------:R-:W-:Y:S01]  /*39f0*/  UMOV UR23, 0x80000020 ;  /* 0x8000002000177882 */ /* 0x000fe20000000000 */
[----:B------:R-:W-:Y:S01]  /*3a00*/  UMOV UR11, 0x80000020 ;  /* 0x80000020000b7882 */ /* 0x000fe20000000000 */
[----:B------:R-:W-:Y:S01]  /*3a10*/  UMOV UR15, 0x80000020 ;  /* 0x80000020000f7882 */ /* 0x000fe20000000000 */
[----:B------:R-:W-:Y:S01]  /*3a20*/  UMOV UR19, 0x80000020 ;  /* 0x8000002000137882 */ /* 0x000fe20000000000 */
[----:B------:R-:W-:-:S07]  /*3a30*/  F2FP.F16.F32.PACK_AB R55, R10, R55 ;  /* 0x000000370a37723e */ /* 0x000fce00000000ff */
[----:B------:R-:W-:Y:S02]  /*3a40*/  UIADD3 UR6, UR26, 0xe00, URZ ;  /* 0x00000e001a067890 */ /* 0x000fe4000fffe03f */
[----:B------:R-:W-:Y:S02]  /*3a50*/  UIADD3 UR10, UR26, 0x1000, URZ ;  /* 0x000010001a0a7890 */ /* 0x000fe4000fffe03f */
[----:B------:R-:W-:Y:S02]  /*3a60*/  UIADD3 UR14, UR26, 0x1200, URZ ;  /* 0x000012001a0e7890 */ /* 0x000fe4000fffe03f */
[----:B------:R-:W-:Y:S01]  /*3a70*/  UIADD3 UR18, UR26, 0x1400, URZ ;  /* 0x000014001a127890 */ /* 0x000fe2000fffe03f */
[----:B------:R-:W-:Y:S01]  /*3a80*/  UMOV UR22, UR6 ;  /* 0x0000000600167c82 */ /* 0x000fe20008000000 */
[----:B------:R-:W-:Y:S01]  /*3a90*/  UIADD3 UR6, UR26, 0x1600, URZ ;  /* 0x000016001a067890 */ /* 0x000fe2000fffe03f */
[----:B------:R-:W-:Y:S01]  /*3aa0*/  HGMMA.64x32x16.F32 R184, R24, gdesc[UR20].tnspB, RZ, !UPT, gsb0 ;  /* 0x4060001418b87df0 */ /* 0x000fe2000c0008ff */
[----:B------:R-:W-:-:S02]  /*3ab0*/  UMOV UR23, 0x80000020 ;  /* 0x8000002000177882 */ /* 0x000fc40000000000 */
[----:B------:R-:W-:Y:S02]  /*3ac0*/  WARPGROUP.DEPBAR.LE gsb0, 0x0 ;  /* 0x00008000000079c5 */ /* 0x000fe40000010000 */
[----:B------:R-:W-:-:S06]  /*3ad0*/  WARPGROUP.ARRIVE ;  /* 0x00000000000079c5 */ /* 0x000fcc0000000000 */
[----:B------:R-:W-:Y:S01]  /*3ae0*/  HGMMA.64x32x16.F32 R168, R24, gdesc[UR8].tnspB, RZ, !UPT, gsb0 ;  /* 0x4060000818a87df0 */ /* 0x000fe2000c0008ff */
[----:B------:R-:W-:Y:S01]  /*3af0*/  UIADD3 UR10, UR26, 0x1800, URZ ;  /* 0x000018001a0a7890 */ /* 0x000fe2000fffe03f */
[----:B------:R-:W-:Y:S01]  /*3b00*/  UMOV UR11, 0x80000020 ;  /* 0x80000020000b7882 */ /* 0x000fe20000000000 */
        /* <DEDUP_REMOVED lines=8> */
[----:B------:R-:W-:Y:S01]  /*3b90*/  UMOV UR18, UR6 ;  /* 0x0000000600127c82 */ /* 0x000fe20008000000 */
[----:B------:R-:W-:Y:S01]  /*3ba0*/  UMOV UR19, 0x80000020 ;  /* 0x8000002000137882 */ /* 0x000fe20000000000 */
[----:B------:R-:W-:-:S07]  /*3bb0*/  UIADD3 UR6, UR26, 0xe40, URZ ;  /* 0x00000e401a067890 */ /* 0x000fce000fffe03f */
[----:B------:R-:W-:Y:S01]  /*3bc0*/  UMOV UR22, UR6 ;  /* 0x0000000600167c82 */ /* 0x000fe20008000000 */
[----:B------:R-:W-:Y:S01]  /*3bd0*/  UIADD3 UR6, UR26, 0x1640, URZ ;  /* 0x000016401a067890 */ /* 0x000fe2000fffe03f */
        /* <DEDUP_REMOVED lines=17> */
[----:B------:R-:W-:Y:S01]  /*3cf0*/  HGMMA.64x32x16.F32 R184, R28, gdesc[UR20].tnspB, R184, gsb0 ;  /* 0x406000141cb87df0 */ /* 0x000fe200080008b8 */
[----:B------:R-:W-:Y:S02]  /*3d00*/  UMOV UR23, 0x80000020 ;  /* 0x8000002000177882 */ /* 0x000fe40000000000 */
[----:B------:R-:W-:Y:S02]  /*3d10*/  WARPGROUP.DEPBAR.LE gsb0, 0x0 ;  /* 0x00008000000079c5 */ /* 0x000fe40000010000 */
[----:B------:R-:W-:-:S06]  /*3d20*/  WARPGROUP.ARRIVE ;  /* 0x00000000000079c5 */ /* 0x000fcc0000000000 */
[----:B------:R-:W-:Y:S01]  /*3d30*/  HGMMA.64x32x16.F32 R168, R28, gdesc[UR8].tnspB, R168, gsb0 ;  /* 0x406000081ca87df0 */ /* 0x000fe200080008a8 */
[----:B------:R-:W-:Y:S01]  /*3d40*/  UIADD3 UR10, UR26, 0x1840, URZ ;  /* 0x000018401a0a7890 */ /* 0x000fe2000fffe03f */
[----:B------:R-:W-:Y:S01]  /*3d50*/  UMOV UR11, 0x80000020 ;  /* 0x80000020000b7882 */ /* 0x000fe20000000000 */
        /* <DEDUP_REMOVED lines=8> */
[----:B------:R-:W-:Y:S01]  /*3de0*/  UMOV UR18, UR6 ;  /* 0x0000000600127c82 */ /* 0x000fe20008000000 */
[----:B------:R-:W-:Y:S01]  /*3df0*/  UMOV UR19, 0x80000020 ;  /* 0x8000002000137882 */ /* 0x000fe20000000000 */
[----:B------:R-:W-:-:S07]  /*3e00*/  UIADD3 UR6, UR26, 0xe80, URZ ;  /* 0x00000e801a067890 */ /* 0x000fce000fffe03f */
[----:B------:R-:W-:Y:S01]  /*3e10*/  UMOV UR22, UR6 ;  /* 0x0000000600167c82 */ /* 0x000fe20008000000 */
[----:B------:R-:W-:Y:S01]  /*3e20*/  UIADD3 UR6, UR26, 0x1680, URZ ;  /* 0x000016801a067890 */ /* 0x000fe2000fffe03f */
        /* <DEDUP_REMOVED lines=202> */
[----:B------:R-:W-:Y:S03]  /*4ad0*/  HGMMA.64x32x16.F32 R184, R52, gdesc[UR20].tnspB, R184, gsb0 ;  /* 0x4060001434b87df0 */ /* 0x000fe600080008b8 */
        /* <DEDUP_REMOVED lines=15> */
[----:B------:R-:W-:Y:S02]  /*4bd0*/  WARPGROUP.DEPBAR.LE gsb0, 0x0 ;  /* 0x00008000000079c5 */ /* 0x000fe40000010000 */
[----:B------:R-:W-:-:S06]  /*4be0*/  WARPGROUP.ARRIVE ;  /* 0x00000000000079c5 */ /* 0x000fcc0000000000 */
[----:B------:R-:W-:Y:S03]  /*4bf0*/  HGMMA.64x32x16.F32 R120, R52, gdesc[UR16].tnspB, R120, gsb0 ;  /* 0x4060001034787df0 */ /* 0x000fe60008000878 */
[----:B------:R-:W-:Y:S02]  /*4c00*/  WARPGROUP.DEPBAR.LE gsb0, 0x0 ;  /* 0x00008000000079c5 */ /* 0x000fe40000010000 */
[----:B------:R-:W-:-:S06]  /*4c10*/  WARPGROUP.ARRIVE ;  /* 0x00000000000079c5 */ /* 0x000fcc0000000000 */
[----:B------:R-:W-:Y:S03]  /*4c20*/  HGMMA.64x32x16.F32 R104, R52, gdesc[UR8].tnspB, R104, gsb0 ;  /* 0x4060000834687df0 */ /* 0x000fe60008000868 */
[----:B------:R-:W-:Y:S02]  /*4c30*/  WARPGROUP.DEPBAR.LE gsb0, 0x0 ;  /* 0x00008000000079c5 */ /* 0x000fe40000010000 */
[----:B------:R-:W-:-:S06]  /*4c40*/  WARPGROUP.ARRIVE ;  /* 0x00000000000079c5 */ /* 0x000fcc0000000000 */
[----:B------:R-:W-:Y:S03]  /*4c50*/  HGMMA.64x32x16.F32 R88, R52, gdesc[UR12].tnspB, R88, gsb0 ;  /* 0x4060000c34587df0 */ /* 0x000fe60008000858 */
[----:B------:R-:W-:Y:S02]  /*4c60*/  WARPGROUP.DEPBAR.LE gsb0, 0x0 ;  /* 0x00008000000079c5 */ /* 0x000fe40000010000 */
[----:B------:R-:W-:Y:S05]  /*4c70*/  @!P0 BRA `(.L_x_21) ;  /* 0x0000000000048947 */ /* 0x000fea0003800000 */
[----:B------:R-:W-:Y:S01]  /*4c80*/  BPT.TRAP 0x1 ;  /* 0x000000040000795c */ /* 0x000fe20000300000 */
.L_x_21:
[----:B------:R-:W-:Y:S01]  /*4c90*/  R2UR UR6, R16 ;  /* 0x00000000100672ca */ /* 0x000fe200000e0000 */
[----:B------:R-:W-:-:S06]  /*4ca0*/  UISETP.GT.U32.AND UP0, UPT, UR7, 0x1, UPT ;  /* 0x000000010700788c */ /* 0x000fcc000bf04070 */
[----:B------:R-:W-:-:S06]  /*4cb0*/  PLOP3.LUT P1, PT, PT, PT, UP0, 0x80, 0x0 ;  /* 0x000000000000781c */ /* 0x000fcc0003f2f008 */
[----:B------:R-:W-:-:S04]  /*4cc0*/  UIADD3 UR6, UR6, 0x54028, URZ ;  /* 0x0005402806067890 */ /* 0x000fc8000fffe03f */
[----:B------:R-:W-:-:S09]  /*4cd0*/  UPRMT UR6, URZ, 0x654, UR6 ;  /* 0x000006543f067896 */ /* 0x000fd20008000006 */
[----:B------:R-:W-:Y:S01]  /*4ce0*/  SYNCS.ARRIVE.TRANS64.RED.A1T0 RZ, [UR6], RZ ;  /* 0x000000ffffff79a7 */ /* 0x000fe20008100406 */
[----:B------:R-:W-:Y:S05]  /*4cf0*/  @P1 BRA `(.L_x_22) ;  /* 0x0000000000041947 */ /* 0x000fea0003800000 */
[----:B------:R-:W-:Y:S01]  /*4d00*/  BPT.TRAP 0x1 ;  /* 0x000000040000795c */ /* 0x000fe20000300000 */
.L_x_22:
[----:B-1----:R-:W1:Y:S02]  /*4d10*/  LDC R9, c[0x0][0x28c] ;  /* 0x0000a300ff097b82 */ /* 0x002e640000000800 */
[----:B-1----:R-:W-:-:S13]  /*4d20*/  ISETP.GE.AND P2, PT, R9, 0x81, PT ;  /* 0x000000810900780c */ /* 0x002fda0003f46270 */
[----:B------:R-:W-:Y:S05]  /*4d30*/  @!P2 BRA `(.L_x_23) ;  /* 0x000000400048a947 */ /* 0x000fea0003800000 */
[----:B------:R-:W-:Y:S01]  /*4d40*/  IADD3 R9, R9, 0x7f, RZ ;  /* 0x0000007f09097810 */ /* 0x000fe20007ffe0ff */
[----:B------:R-:W-:Y:S01]  /*4d50*/  UMOV UR6, 0x1 ;  /* 0x0000000100067882 */ /* 0x000fe20000000000 */
[----:B------:R-:W-:Y:S01]  /*4d60*/  MOV R11, R0 ;  /* 0x00000000000b7202 */ /* 0x000fe20000000f00 */
[----:B------:R-:W-:Y:S01]  /*4d70*/  UMOV UR60, 0x2 ;  /* 0x00000002003c7882 */ /* 0x000fe20000000000 */
[----:B------:R-:W-:Y:S01]  /*4d80*/  SHF.R.S32.HI R10, RZ, 0x1f, R9 ;  /* 0x0000001fff0a7819 */ /* 0x000fe20000011409 */
[----:B------:R-:W-:Y:S01]  /*4d90*/  ULDC UR61, c[0x0][0x604] ;  /* 0x00018100003d7ab9 */ /* 0x000fe20000000800 */
[----:B------:R-:W-:Y:S02]  /*4da0*/  MOV R13, R6 ;  /* 0x00000006000d7202 */ /* 0x000fe40000000f00 */
[----:B------:R-:W-:Y:S02]  /*4db0*/  LEA.HI R9, R10, R9, RZ, 0x7 ;  /* 0x000000090a097211 */ /* 0x000fe400078f38ff */
[----:B------:R-:W-:-:S02]  /*4dc0*/  MOV R10, RZ ;  /* 0x000000ff000a7202 */ /* 0x000fc40000000f00 */
[----:B------:R-:W-:Y:S02]  /*4dd0*/  SHF.R.S32.HI R9, RZ, 0x7, R9 ;  /* 0x00000007ff097819 */ /* 0x000fe40000011409 */
[----:B------:R-:W-:-:S07]  /*4de0*/  MOV R200, UR6 ;  /* 0x0000000600c87c02 */ /* 0x000fce0008000f00 */
.L_x_34:
[----:B------:R-:W-:-:S13]  /*4df0*/  PLOP3.LUT P3, PT, PT, PT, UP1, 0x80, 0x0 ;  /* 0x000000000000781c */ /* 0x000fda0003f6f018 */
[----:B-1----:R-:W-:Y:S05]  /*4e00*/  @!P3 BRA `(.L_x_24) ;  /* 0x000000000004b947 */ /* 0x002fea0003800000 */
[----:B------:R-:W-:Y:S01]  /*4e10*/  BPT.TRAP 0x1 ;  /* 0x000000040000795c */ /* 0x000fe20000300000 */
.L_x_24:
[----:B------:R-:W-:Y:S02]  /*4e20*/  R2UR UR6, R16 ;  /* 0x00000000100672ca */ /* 0x000fe400000e0000 */
[----:B------:R-:W-:-:S11]  /*4e30*/  SHF.L.U32 R0, R10, 0x1f, RZ ;  /* 0x0000001f0a007819 */ /* 0x000fd600000006ff */
[----:B------:R-:W-:-:S09]  /*4e40*/  ULEA UR6, UR60, UR6, 0x3 ;  /* 0x000000063c067291 */ /* 0x000fd2000f8e183f */
[----:B------:R-:W1:Y:S02]  /*4e50*/  SYNCS.PHASECHK.TRANS64.TRYWAIT P2, [UR6+0x54000], R0 ;  /* 0x05400000ff0075a7 */ /* 0x000e640008040146 */
[----:B-1----:R-:W-:Y:S05]  /*4e60*/  @!P2 BRA `(.L_x_25) ;  /* 0x000000880008a947 */ /* 0x002fea0003800000 */
.L_x_103:
        /* <DEDUP_REMOVED lines=13> */
[----:B------:R-:W-:Y:S01]  /*4f40*/  UIMAD UR6, UR60, 0xe00, UR6 ;  /* 0x00000e003c0678a4 */ /* 0x000fe2000f8e0206 */
[----:B------:R-:W-:Y:S01]  /*4f50*/  UMOV UR51, 0x80000020 ;  /* 0x8000002000337882 */ /* 0x000fe20000000000 */
[----:B------:R-:W-:-:S02]  /*4f60*/  UMOV UR55, 0x80000020 ;  /* 0x8000002000377882 */ /* 0x000fc40000000000 */
[----:B------:R-:W-:Y:S02]  /*4f70*/  UIADD3 UR10, UR6, 0x2, URZ ;  /* 0x00000002060a7890 */ /* 0x000fe4000fffe03f */
[----:B------:R-:W-:Y:S02]  /*4f80*/  UIADD3 UR14, UR6, 0x200, URZ ;  /* 0x00000200060e7890 */ /* 0x000fe4000fffe03f */
[----:B------:R-:W-:Y:S02]  /*4f90*/  UIADD3 UR18, UR6, 0x202, URZ ;  /* 0x0000020206127890 */ /* 0x000fe4000fffe03f */
[----:B------:R-:W-:Y:S01]  /*4fa0*/  HGMMA.64x128x16.F32 R24, gdesc[UR4], RZ, !UPT, gsb0 ;  /* 0x01e00000041879f0 */ /* 0x000fe2000c0008ff */
        /* <DEDUP_REMOVED lines=9> */
[----:B------:R-:W-:Y:S01]  /*5040*/  UIADD3 UR58, UR6, 0xc02, URZ ;  /* 0x00000c02063a7890 */ /* 0x000fe2000fffe03f */
[----:B------:R-:W-:Y:S01]  /*5050*/  UMOV UR59, 0x80000020 ;  /* 0x80000020003b7882 */ /* 0x000fe20000000000 */
[----:B------:R-:W-:-:S04]  /*5060*/  UIADD3 UR6, UR60, 0x1, URZ ;  /* 0x000000013c067890 */ /* 0x000fc8000fffe03f */
[----:B------:R-:W-:-:S04]  /*5070*/  UISETP.NE.AND UP0, UPT, UR6, 0x5, UPT ;  /* 0x000000050600788c */ /* 0x000fc8000bf05270 */
[----:B------:R-:W-:Y:S02]  /*5080*/  USEL UR7, URZ, 0x1, UP0 ;  /* 0x000000013f077887 */ /* 0x000fe40008000000 */
[----:B------:R-:W-:-:S04]  /*5090*/  USEL UR6, UR6, URZ, UP0 ;  /* 0x0000003f06067287 */ /* 0x000fc80008000000 */
[----:B------:R-:W-:Y:S01]  /*50a0*/  LOP3.LUT R10, R10, UR7, RZ, 0x3c, !PT ;  /* 0x000000070a0a7c12 */ /* 0x000fe2000f8e3cff */
[----:B------:R-:W-:Y:S02]  /*50b0*/  WARPGROUP.DEPBAR.LE gsb0, 0x0 ;  /* 0x00008000000079c5 */ /* 0x000fe40000010000 */
[----:B------:R-:W-:-:S06]  /*50c0*/  WARPGROUP.ARRIVE ;  /* 0x00000000000079c5 */ /* 0x000fcc0000000000 */
        /* <DEDUP_REMOVED lines=38> */
[----:B------:R-:W-:Y:S05]  /*5330*/  @!P3 BRA `(.L_x_26) ;  /* 0x000000000004b947 */ /* 0x000fea0003800000 */
[----:B------:R-:W-:Y:S01]  /*5340*/  BPT.TRAP 0x1 ;  /* 0x000000040000795c */ /* 0x000fe20000300000 */
.L_x_26:
[----:B-1----:R-:W-:Y:S02]  /*5350*/  FMNMX R0, R24, R11, !PT ;  /* 0x0000000b18007209 */ /* 0x002fe40007800000 */
[----:B------:R-:W-:Y:S02]  /*5360*/  FMNMX R14, R26, R13, !PT ;  /* 0x0000000d1a0e7209 */ /* 0x000fe40007800000 */
[----:B------:R-:W-:Y:S02]  /*5370*/  FMNMX R15, R25, R0, !PT ;  /* 0x00000000190f7209 */ /* 0x000fe40007800000 */
[----:B------:R-:W-:Y:S02]  /*5380*/  FMNMX R17, R27, R14, !PT ;  /* 0x0000000e1b117209 */ /* 0x000fe40007800000 */
[----:B------:R-:W-:Y:S02]  /*5390*/  FMNMX R0, R28, R15, !PT ;  /* 0x0000000f1c007209 */ /* 0x000fe40007800000 */
[----:B------:R-:W-:-:S02]  /*53a0*/  FMNMX R18, R30, R17, !PT ;  /* 0x000000111e127209 */ /* 0x000fc40007800000 */
[----:B------:R-:W-:Y:S02]  /*53b0*/  FMNMX R15, R29, R0, !PT ;  /* 0x000000001d0f7209 */ /* 0x000fe40007800000 */
[----:B------:R-:W-:Y:S02]  /*53c0*/  R2UR UR7, R16 ;  /* 0x00000000100772ca */ /* 0x000fe400000e0000 */
[----:B------:R-:W-:-:S04]  /*53d0*/  FMNMX R0, R32, R15, !PT ;  /* 0x0000000f20007209 */ /* 0x000fc80007800000 */
[----:B------:R-:W-:-:S04]  /*53e0*/  FMNMX R15, R33, R0, !PT ;  /* 0x00000000210f7209 */ /* 0x000fc80007800000 */
[----:B------:R-:W-:-:S03]  /*53f0*/  FMNMX R0, R36, R15, !PT ;  /* 0x0000000f24007209 */ /* 0x000fc60007800000 */
[----:B------:R-:W-:Y:S01]  /*5400*/  ULEA UR7, UR6, UR7, 0x3 ;  /* 0x0000000706077291 */ /* 0x000fe2000f8e183f */
        /* <DEDUP_REMOVED lines=24> */
[----:B------:R-:W-:-:S05]  /*5590*/  FMNMX R6, R85, R0, !PT ;  /* 0x0000000055067209 */ /* 0x000fca0007800000 */
[----:B------:R-:W1:Y:S02]  /*55a0*/  SHFL.BFLY PT, R15, R6, 0x1, 0x1f ;  /* 0x0c201f00060f7f89 */ /* 0x000e6400000e0000 */
[----:B-1----:R-:W-:-:S05]  /*55b0*/  FMNMX R15, R6, R15, !PT ;  /* 0x0000000f060f7209 */ /* 0x002fca0007800000 */
[----:B------:R-:W1:Y:S02]  /*55c0*/  SHFL.BFLY PT, R0, R15, 0x2, 0x1f ;  /* 0x0c401f000f007f89 */ /* 0x000e6400000e0000 */
[----:B-1----:R-:W-:Y:S02]  /*55d0*/  FMNMX R0, R15, R0, !PT ;  /* 0x000000000f007209 */ /* 0x002fe40007800000 */
[----:B------:R-:W-:Y:S02]  /*55e0*/  FMNMX R15, R31, R18, !PT ;  /* 0x000000121f0f7209 */ /* 0x000fe40007800000 */
[----:B------:R-:W-:Y:S02]  /*55f0*/  FSETP.NEU.AND P2, PT, R0, -INF , PT ;  /* 0xff8000000000780b */ /* 0x000fe40003f4d000 */
[----:B------:R-:W-:Y:S02]  /*5600*/  FMNMX R6, R34, R15, !PT ;  /* 0x0000000f22067209 */ /* 0x000fe40007800000 */
[----:B------:R-:W-:-:S02]  /*5610*/  FSEL R12, R0, RZ, P2 ;  /* 0x000000ff000c7208 */ /* 0x000fc40001000000 */
[----:B------:R-:W-:-:S03]  /*5620*/  FMNMX R15, R35, R6, !PT ;  /* 0x00000006230f7209 */ /* 0x000fc60007800000 */
[----:B------:R-:W-:Y:S01]  /*5630*/  FMUL R23, R12, UR61 ;  /* 0x0000003d0c177c20 */ /* 0x000fe20008400000 */
[----:B------:R-:W-:-:S03]  /*5640*/  FMNMX R6, R38, R15, !PT ;  /* 0x0000000f26067209 */ /* 0x000fc60007800000 */
[--C-:B------:R-:W-:Y:S01]  /*5650*/  FFMA R14, R24, UR61, -R23.reuse ;  /* 0x0000003d180e7c23 */ /* 0x100fe20008000817 */
[--C-:B------:R-:W-:Y:S01]  /*5660*/  FFMA R24, R25, UR61, -R23.reuse ;  /* 0x0000003d19187c23 */ /* 0x100fe20008000817 */
[--C-:B------:R-:W-:Y:S01]  /*5670*/  FFMA R28, R28, UR61, -R23.reuse ;  /* 0x0000003d1c1c7c23 */ /* 0x100fe20008000817 */
[--C-:B------:R-:W-:Y:S01]  /*5680*/  FFMA R33, R33, UR61, -R23.reuse ;  /* 0x0000003d21217c23 */ /* 0x100fe20008000817 */
[--C-:B------:R-:W-:Y:S01]  /*5690*/  FFMA R201, R29, UR61, -R23.reuse ;  /* 0x0000003d1dc97c23 */ /* 0x100fe20008000817 */
[----:B------:R-:W-:Y:S01]  /*56a0*/  FSETP.GEU.AND P6, PT, R14, -126, PT ;  /* 0xc2fc00000e00780b */ /* 0x000fe20003fce000 */
        /* <DEDUP_REMOVED lines=9> */
[----:B------:R-:W-:Y:S01]  /*5740*/  FMNMX R15, R39, R6, !PT ;  /* 0x00000006270f7209 */ /* 0x000fe20007800000 */
[--C-:B------:R-:W-:Y:S01]  /*5750*/  FFMA R40, R40, UR61, -R23.reuse ;  /* 0x0000003d28287c23 */ /* 0x100fe20008000817 */
[--C-:B------:R-:W-:Y:S01]  /*5760*/  FFMA R18, R45, UR61, -R23.reuse ;  /* 0x0000003d2d127c23 */ /* 0x100fe20008000817 */
[----:B------:R-:W-:Y:S01]  /*5770*/  @!P6 FMUL R14, R14, 0.5 ;  /* 0x3f0000000e0ee820 */ /* 0x000fe20000400000 */
[----:B------:R-:W-:Y:S01]  /*5780*/  FMNMX R6, R42, R15, !PT ;  /* 0x0000000f2a067209 */ /* 0x000fe20007800000 */
[----:B------:R-:W-:Y:S01]  /*5790*/  @!P3 FMUL R24, R24, 0.5 ;  /* 0x3f0000001818b820 */ /* 0x000fe20000400000 */
[--C-:B------:R-:W-:Y:S01]  /*57a0*/  FFMA R37, R48, UR61, -R23.reuse ;  /* 0x0000003d30257c23 */ /* 0x100fe20008000817 */
[----:B------:R-:W1:Y:S01]  /*57b0*/  MUFU.EX2 R25, R14 ;  /* 0x0000000e00197308 */ /* 0x000e620000000800 */
[----:B------:R-:W-:Y:S01]  /*57c0*/  @!P4 FMUL R28, R28, 0.5 ;  /* 0x3f0000001c1cc820 */ /* 0x000fe20000400000 */
[----:B------:R-:W-:Y:S01]  /*57d0*/  @!P5 FMUL R201, R201, 0.5 ;  /* 0x3f000000c9c9d820 */ /* 0x000fe20000400000 */
[----:B------:R-:W-:Y:S01]  /*57e0*/  FMNMX R15, R43, R6, !PT ;  /* 0x000000062b0f7209 */ /* 0x000fe20007800000 */
[----:B------:R-:W-:Y:S01]  /*57f0*/  @!P2 FMUL R29, R29, 0.5 ;  /* 0x3f0000001d1da820 */ /* 0x000fe20000400000 */
[--C-:B------:R-:W-:Y:S01]  /*5800*/  FFMA R19, R53, UR61, -R23.reuse ;  /* 0x0000003d35137c23 */ /* 0x100fe20008000817 */
[--C-:B------:R-:W-:Y:S01]  /*5810*/  FFMA R52, R52, UR61, -R23.reuse ;  /* 0x0000003d34347c23 */ /* 0x100fe20008000817 */
[----:B------:R-:W-:Y:S01]  /*5820*/  FMNMX R6, R46, R15, !PT ;  /* 0x0000000f2e067209 */ /* 0x000fe20007800000 */
[----:B------:R-:W2:Y:S01]  /*5830*/  MUFU.EX2 R24, R24 ;  /* 0x0000001800187308 */ /* 0x000ea20000000800 */
[--C-:B------:R-:W-:Y:S01]  /*5840*/  FFMA R53, R57, UR61, -R23.reuse ;  /* 0x0000003d39357c23 */ /* 0x100fe20008000817 */
[--C-:B------:R-:W-:Y:S01]  /*5850*/  FFMA R44, R64, UR61, -R23.reuse ;  /* 0x0000003d402c7c23 */ /* 0x100fe20008000817 */
[----:B------:R-:W-:Y:S01]  /*5860*/  FMNMX R15, R47, R6, !PT ;  /* 0x000000062f0f7209 */ /* 0x000fe20007800000 */
[--C-:B------:R-:W-:Y:S01]  /*5870*/  FFMA R45, R60, UR61, -R23.reuse ;  /* 0x0000003d3c2d7c23 */ /* 0x100fe20008000817 */
[--C-:B------:R-:W-:Y:S01]  /*5880*/  FFMA R57, R65, UR61, -R23.reuse ;  /* 0x0000003d41397c23 */ /* 0x100fe20008000817 */
[--C-:B------:R-:W-:Y:S01]  /*5890*/  FFMA R21, R73, UR61, -R23.reuse ;  /* 0x0000003d49157c23 */ /* 0x100fe20008000817 */
[----:B------:R-:W-:Y:S01]  /*58a0*/  FMNMX R6, R50, R15, !PT ;  /* 0x0000000f32067209 */ /* 0x000fe20007800000 */
[----:B------:R-:W3:Y:S01]  /*58b0*/  MUFU.EX2 R204, R28 ;  /* 0x0000001c00cc7308 */ /* 0x000ee20000000800 */
[----:B-1----:R-:W-:Y:S01]  /*58c0*/  @!P6 FMUL R25, R25, R25 ;  /* 0x000000191919e220 */ /* 0x002fe20000400000 */
[----:B------:R-:W-:Y:S01]  /*58d0*/  FSETP.GEU.AND P6, PT, R33, -126, PT ;  /* 0xc2fc00002100780b */ /* 0x000fe20003fce000 */
[--C-:B------:R-:W-:Y:S01]  /*58e0*/  FFMA R20, R69, UR61, -R23.reuse ;  /* 0x0000003d45147c23 */ /* 0x100fe20008000817 */
[----:B------:R-:W-:Y:S01]  /*58f0*/  FMNMX R15, R51, R6, !PT ;  /* 0x00000006330f7209 */ /* 0x000fe20007800000 */
[--C-:B------:R-:W-:Y:S01]  /*5900*/  FFMA R48, R72, UR61, -R23.reuse ;  /* 0x0000003d48307c23 */ /* 0x100fe20008000817 */
[--C-:B------:R-:W-:Y:S01]  /*5910*/  FFMA R22, R77, UR61, -R23.reuse ;  /* 0x0000003d4d167c23 */ /* 0x100fe20008000817 */
[--C-:B------:R-:W-:Y:S01]  /*5920*/  FFMA R14, R80, UR61, -R23.reuse ;  /* 0x0000003d500e7c23 */ /* 0x100fe20008000817 */
[----:B------:R-:W1:Y:S01]  /*5930*/  MUFU.EX2 R201, R201 ;  /* 0x000000c900c97308 */ /* 0x000e620000000800 */
[----:B--2---:R-:W-:Y:S01]  /*5940*/  @!P3 FMUL R24, R24, R24 ;  /* 0x000000181818b220 */ /* 0x004fe20000400000 */
[----:B------:R-:W-:Y:S01]  /*5950*/  FSETP.GEU.AND P3, PT, R36, -126, PT ;  /* 0xc2fc00002400780b */ /* 0x000fe20003f6e000 */
[--C-:B------:R-:W-:Y:S01]  /*5960*/  FFMA R60, R85, UR61, -R23.reuse ;  /* 0x0000003d553c7c23 */ /* 0x100fe20008000817 */
[----:B------:R-:W-:Y:S01]  /*5970*/  FMNMX R6, R54, R15, !PT ;  /* 0x0000000f36067209 */ /* 0x000fe20007800000 */
[----:B------:R-:W-:-:S02]  /*5980*/  FFMA R84, R84, UR61, -R23 ;  /* 0x0000003d54547c23 */ /* 0x000fc40008000817 */
[----:B------:R-:W-:Y:S01]  /*5990*/  @!P6 FMUL R33, R33, 0.5 ;  /* 0x3f0000002121e820 */ /* 0x000fe20000400000 */
[----:B------:R-:W2:Y:S01]  /*59a0*/  MUFU.EX2 R29, R29 ;  /* 0x0000001d001d7308 */ /* 0x000ea20000000800 */
[----:B---3--:R-:W-:Y:S01]  /*59b0*/  @!P4 FMUL R204, R204, R204 ;  /* 0x000000ccccccc220 */ /* 0x008fe20000400000 */
[----:B------:R-:W-:Y:S02]  /*59c0*/  FSETP.GEU.AND P4, PT, R17, -126, PT ;  /* 0xc2fc00001100780b */ /* 0x000fe40003f8e000 */
[----:B------:R-:W-:-:S03]  /*59d0*/  FMNMX R15, R55, R6, !PT ;  /* 0x00000006370f7209 */ /* 0x000fc60007800000 */
[----:B------:R-:W-:Y:S01]  /*59e0*/  @!P3 FMUL R36, R36, 0.5 ;  /* 0x3f0000002424b820 */ /* 0x000fe20000400000 */
[----:B------:R-:W3:Y:S01]  /*59f0*/  MUFU.EX2 R28, R33 ;  /* 0x00000021001c7308 */ /* 0x000ee20000000800 */
[----:B-1----:R-:W-:Y:S01]  /*5a00*/  @!P5 FMUL R201, R201, R201 ;  /* 0x000000c9c9c9d220 */ /* 0x002fe20000400000 */
[----:B------:R-:W-:Y:S02]  /*5a10*/  FSETP.GEU.AND P5, PT, R40, -126, PT ;  /* 0xc2fc00002800780b */ /* 0x000fe40003fae000 */
[----:B------:R-:W-:-:S03]  /*5a20*/  FMNMX R6, R58, R15, !PT ;  /* 0x0000000f3a067209 */ /* 0x000fc60007800000 */
[----:B------:R-:W-:Y:S01]  /*5a30*/  @!P4 FMUL R17, R17, 0.5 ;  /* 0x3f0000001111c820 */ /* 0x000fe20000400000 */
[----:B------:R1:W4:Y:S01]  /*5a40*/  MUFU.EX2 R202, R36 ;  /* 0x0000002400ca7308 */ /* 0x0003220000000800 */
[----:B--2---:R-:W-:Y:S01]  /*5a50*/  @!P2 FMUL R29, R29, R29 ;  /* 0x0000001d1d1da220 */ /* 0x004fe20000400000 */
[----:B------:R-:W-:Y:S02]  /*5a60*/  FSETP.GEU.AND P2, PT, R32, -126, PT ;  /* 0xc2fc00002000780b */ /* 0x000fe40003f4e000 */
[----:B------:R-:W-:-:S03]  /*5a70*/  FMNMX R15, R59, R6, !PT ;  /* 0x000000063b0f7209 */ /* 0x000fc60007800000 */
[----:B------:R-:W-:Y:S01]  /*5a80*/  @!P5 FMUL R40, R40, 0.5 ;  /* 0x3f0000002828d820 */ /* 0x000fe20000400000 */
[----:B------:R-:W2:Y:S01]  /*5a90*/  MUFU.EX2 R17, R17 ;  /* 0x0000001100117308 */ /* 0x000ea20000000800 */
[----:B---3--:R-:W-:Y:S01]  /*5aa0*/  @!P6 FMUL R28, R28, R28 ;  /* 0x0000001c1c1ce220 */ /* 0x008fe20000400000 */
[----:B------:R-:W-:Y:S01]  /*5ab0*/  FSETP.GEU.AND P6, PT, R41, -126, PT ;  /* 0xc2fc00002900780b */ /* 0x000fe20003fce000 */
[--C-:B-1----:R-:W-:Y:S01]  /*5ac0*/  FFMA R36, R49, UR61, -R23.reuse ;  /* 0x0000003d31247c23 */ /* 0x102fe20008000817 */
[----:B------:R-:W-:Y:S01]  /*5ad0*/  FMNMX R6, R62, R15, !PT ;  /* 0x0000000f3e067209 */ /* 0x000fe20007800000 */
[----:B------:R-:W-:Y:S02]  /*5ae0*/  FFMA R49, R68, UR61, -R23 ;  /* 0x0000003d44317c23 */ /* 0x000fe40008000817 */
[----:B------:R-:W-:Y:S01]  /*5af0*/  @!P2 FMUL R32, R32, 0.5 ;  /* 0x3f0000002020a820 */ /* 0x000fe20000400000 */
[----:B------:R1:W3:Y:S01]  /*5b00*/  MUFU.EX2 R33, R40 ;  /* 0x0000002800217308 */ /* 0x0002e20000000800 */
[----:B----4-:R-:W-:Y:S01]  /*5b10*/  @!P3 FMUL R202, R202, R202 ;  /* 0x000000cacacab220 */ /* 0x010fe20000400000 */
[----:B------:R-:W-:-:S02]  /*5b20*/  FSETP.GEU.AND P3, PT, R18, -126, PT ;  /* 0xc2fc00001200780b */ /* 0x000fc40003f6e000 */
[----:B------:R-:W-:-:S03]  /*5b30*/  FMNMX R15, R63, R6, !PT ;  /* 0x000000063f0f7209 */ /* 0x000fc60007800000 */
[----:B------:R-:W-:Y:S01]  /*5b40*/  @!P6 FMUL R41, R41, 0.5 ;  /* 0x3f0000002929e820 */ /* 0x000fe20000400000 */
[----:B------:R-:W4:Y:S01]  /*5b50*/  MUFU.EX2 R32, R32 ;  /* 0x0000002000207308 */ /* 0x000f220000000800 */
[----:B--2---:R-:W-:Y:S01]  /*5b60*/  @!P4 FMUL R17, R17, R17 ;  /* 0x000000111111c220 */ /* 0x004fe20000400000 */
[----:B------:R-:W-:Y:S01]  /*5b70*/  FSETP.GEU.AND P4, PT, R37, -126, PT ;  /* 0xc2fc00002500780b */ /* 0x000fe20003f8e000 */
[--C-:B-1----:R-:W-:Y:S01]  /*5b80*/  FFMA R40, R56, UR61, -R23.reuse ;  /* 0x0000003d38287c23 */ /* 0x102fe20008000817 */
[----:B------:R-:W-:Y:S01]  /*5b90*/  FMNMX R6, R66, R15, !PT ;  /* 0x0000000f42067209 */ /* 0x000fe20007800000 */
[----:B------:R-:W-:Y:S02]  /*5ba0*/  FFMA R56, R61, UR61, -R23 ;  /* 0x0000003d3d387c23 */ /* 0x000fe40008000817 */
[----:B------:R-:W-:Y:S01]  /*5bb0*/  @!P3 FMUL R18, R18, 0.5 ;  /* 0x3f0000001212b820 */ /* 0x000fe20000400000 */
[----:B------:R-:W1:Y:S01]  /*5bc0*/  MUFU.EX2 R41, R41 ;  /* 0x0000002900297308 */ /* 0x000e620000000800 */
[----:B---3--:R-:W-:Y:S01]  /*5bd0*/  @!P5 FMUL R33, R33, R33 ;  /* 0x000000212121d220 */ /* 0x008fe20000400000 */
[----:B------:R-:W-:-:S02]  /*5be0*/  FSETP.GEU.AND P5, PT, R36, -126, PT ;  /* 0xc2fc00002400780b */ /* 0x000fc40003fae000 */
[----:B------:R-:W-:-:S03]  /*5bf0*/  FMNMX R15, R67, R6, !PT ;  /* 0x00000006430f7209 */ /* 0x000fc60007800000 */
[----:B------:R-:W-:Y:S01]  /*5c00*/  @!P4 FMUL R37, R37, 0.5 ;  /* 0x3f0000002525c820 */ /* 0x000fe20000400000 */
[----:B------:R-:W2:Y:S01]  /*5c10*/  MUFU.EX2 R18, R18 ;  /* 0x0000001200127308 */ /* 0x000ea20000000800 */
[----:B------:R-:W-:Y:S01]  /*5c20*/  FMNMX R6, R70, R15, !PT ;  /* 0x0000000f46067209 */ /* 0x000fe20007800000 */
[----:B----4-:R-:W-:Y:S01]  /*5c30*/  @!P2 FMUL R32, R32, R32 ;  /* 0x000000202020a220 */ /* 0x010fe20000400000 */
[----:B------:R-:W-:Y:S02]  /*5c40*/  FSETP.GEU.AND P2, PT, R52, -126, PT ;  /* 0xc2fc00003400780b */ /* 0x000fe40003f4e000 */
[----:B------:R-:W-:Y:S02]  /*5c50*/  FMNMX R15, R71, R6, !PT ;  /* 0x00000006470f7209 */ /* 0x000fe40007800000 */
[----:B------:R-:W-:Y:S01]  /*5c60*/  @!P5 FMUL R36, R36, 0.5 ;  /* 0x3f0000002424d820 */ /* 0x000fe20000400000 */
[----:B------:R-:W3:Y:S01]  /*5c70*/  MUFU.EX2 R37, R37 ;  /* 0x0000002500257308 */ /* 0x000ee20000000800 */
[----:B-1----:R-:W-:Y:S01]  /*5c80*/  @!P6 FMUL R41, R41, R41 ;  /* 0x000000292929e220 */ /* 0x002fe20000400000 */
[----:B------:R-:W-:-:S02]  /*5c90*/  FSETP.GEU.AND P6, PT, R19, -126, PT ;  /* 0xc2fc00001300780b */ /* 0x000fc40003fce000 */
[----:B------:R-:W-:-:S04]  /*5ca0*/  FMNMX R6, R74, R15, !PT ;  /* 0x0000000f4a067209 */ /* 0x000fc80007800000 */
[----:B------:R-:W1:Y:S01]  /*5cb0*/  MUFU.EX2 R36, R36 ;  /* 0x0000002400247308 */ /* 0x000e620000000800 */
[----:B--2---:R-:W-:Y:S01]  /*5cc0*/  @!P3 FMUL R18, R18, R18 ;  /* 0x000000121212b220 */ /* 0x004fe20000400000 */
[----:B------:R-:W-:Y:S01]  /*5cd0*/  FSETP.GEU.AND P3, PT, R40, -126, PT ;  /* 0xc2fc00002800780b */ /* 0x000fe20003f6e000 */
[----:B------:R-:W-:Y:S01]  /*5ce0*/  @!P2 FMUL R52, R52, 0.5 ;  /* 0x3f0000003434a820 */ /* 0x000fe20000400000 */
[----:B------:R-:W-:-:S03]  /*5cf0*/  FMNMX R15, R75, R6, !PT ;  /* 0x000000064b0f7209 */ /* 0x000fc60007800000 */
[----:B------:R-:W-:Y:S01]  /*5d00*/  @!P6 FMUL R19, R19, 0.5 ;  /* 0x3f0000001313e820 */ /* 0x000fe20000400000 */
[----:B------:R-:W-:Y:S01]  /*5d10*/  FMNMX R6, R78, R15, !PT ;  /* 0x0000000f4e067209 */ /* 0x000fe20007800000 */
[----:B---3--:R-:W-:Y:S01]  /*5d20*/  @!P4 FMUL R37, R37, R37 ;  /* 0x000000252525c220 */ /* 0x008fe20000400000 */
[----:B------:R-:W-:Y:S01]  /*5d30*/  FSETP.GEU.AND P4, PT, R53, -126, PT ;  /* 0xc2fc00003500780b */ /* 0x000fe20003f8e000 */
[----:B------:R-:W2:Y:S01]  /*5d40*/  MUFU.EX2 R52, R52 ;  /* 0x0000003400347308 */ /* 0x000ea20000000800 */
[----:B------:R-:W-:-:S03]  /*5d50*/  FMNMX R15, R79, R6, !PT ;  /* 0x000000064f0f7209 */ /* 0x000fc60007800000 */
[----:B------:R-:W-:Y:S01]  /*5d60*/  @!P3 FMUL R40, R40, 0.5 ;  /* 0x3f0000002828b820 */ /* 0x000fe20000400000 */
[----:B------:R-:W-:Y:S01]  /*5d70*/  FMNMX R6, R82, R15, !PT ;  /* 0x0000000f52067209 */ /* 0x000fe20007800000 */
[----:B-1----:R-:W-:Y:S01]  /*5d80*/  @!P5 FMUL R36, R36, R36 ;  /* 0x000000242424d220 */ /* 0x002fe20000400000 */
[----:B------:R-:W-:Y:S01]  /*5d90*/  FSETP.GEU.AND P5, PT, R45, -126, PT ;  /* 0xc2fc00002d00780b */ /* 0x000fe20003fae000 */
[----:B------:R-:W1:Y:S01]  /*5da0*/  MUFU.EX2 R19, R19 ;  /* 0x0000001300137308 */ /* 0x000e620000000800 */
[----:B------:R-:W-:-:S03]  /*5db0*/  FMNMX R15, R83, R6, !PT ;  /* 0x00000006530f7209 */ /* 0x000fc60007800000 */
[----:B------:R-:W-:Y:S01]  /*5dc0*/  @!P4 FMUL R53, R53, 0.5 ;  /* 0x3f0000003535c820 */ /* 0x000fe20000400000 */
[----:B------:R-:W-:-:S03]  /*5dd0*/  FMNMX R6, R86, R15, !PT ;  /* 0x0000000f56067209 */ /* 0x000fc60007800000 */
[----:B------:R-:W3:Y:S01]  /*5de0*/  MUFU.EX2 R40, R40 ;  /* 0x0000002800287308 */ /* 0x000ee20000000800 */
[----:B------:R-:W-:Y:S01]  /*5df0*/  FMNMX R6, R87, R6, !PT ;  /* 0x0000000657067209 */ /* 0x000fe20007800000 */
[----:B--2---:R-:W-:Y:S01]  /*5e00*/  @!P2 FMUL R52, R52, R52 ;  /* 0x000000343434a220 */ /* 0x004fe20000400000 */
[----:B------:R-:W-:Y:S01]  /*5e10*/  FSETP.GEU.AND P2, PT, R56, -126, PT ;  /* 0xc2fc00003800780b */ /* 0x000fe20003f4e000 */
[----:B------:R-:W-:Y:S02]  /*5e20*/  @!P5 FMUL R45, R45, 0.5 ;  /* 0x3f0000002d2dd820 */ /* 0x000fe40000400000 */
[----:B------:R-:W2:Y:S02]  /*5e30*/  SHFL.BFLY PT, R15, R6, 0x1, 0x1f ;  /* 0x0c201f00060f7f89 */ /* 0x000ea400000e0000 */
[----:B------:R-:W4:Y:S01]  /*5e40*/  MUFU.EX2 R53, R53 ;  /* 0x0000003500357308 */ /* 0x000f220000000800 */
[----:B-1----:R-:W-:Y:S01]  /*5e50*/  @!P6 FMUL R19, R19, R19 ;  /* 0x000000131313e220 */ /* 0x002fe20000400000 */
[----:B------:R-:W-:-:S06]  /*5e60*/  FSETP.GEU.AND P6, PT, R44, -126, PT ;  /* 0xc2fc00002c00780b */ /* 0x000fcc0003fce000 */
[----:B------:R-:W1:Y:S01]  /*5e70*/  MUFU.EX2 R45, R45 ;  /* 0x0000002d002d7308 */ /* 0x000e620000000800 */
[----:B---3--:R-:W-:Y:S01]  /*5e80*/  @!P3 FMUL R40, R40, R40 ;  /* 0x000000282828b220 */ /* 0x008fe20000400000 */
[----:B------:R-:W-:Y:S01]  /*5e90*/  FSETP.GEU.AND P3, PT, R57, -126, PT ;  /* 0xc2fc00003900780b */ /* 0x000fe20003f6e000 */
[----:B------:R-:W-:-:S04]  /*5ea0*/  @!P2 FMUL R56, R56, 0.5 ;  /* 0x3f0000003838a820 */ /* 0x000fc80000400000 */
[----:B------:R-:W-:Y:S01]  /*5eb0*/  @!P6 FMUL R44, R44, 0.5 ;  /* 0x3f0000002c2ce820 */ /* 0x000fe20000400000 */
[----:B----4-:R-:W-:Y:S01]  /*5ec0*/  @!P4 FMUL R53, R53, R53 ;  /* 0x000000353535c220 */ /* 0x010fe20000400000 */
[----:B------:R-:W-:Y:S01]  /*5ed0*/  FSETP.GEU.AND P4, PT, R49, -126, PT ;  /* 0xc2fc00003100780b */ /* 0x000fe20003f8e000 */
[----:B------:R-:W3:Y:S01]  /*5ee0*/  MUFU.EX2 R56, R56 ;  /* 0x0000003800387308 */ /* 0x000ee20000000800 */
[----:B--2---:R-:W-:-:S04]  /*5ef0*/  FMNMX R6, R6, R15, !PT ;  /* 0x0000000f06067209 */ /* 0x004fc80007800000 */
[----:B------:R-:W-:Y:S01]  /*5f00*/  @!P3 FMUL R57, R57, 0.5 ;  /* 0x3f0000003939b820 */ /* 0x000fe20000400000 */
[----:B------:R-:W-:Y:S01]  /*5f10*/  FFMA R15, R76, UR61, -R23 ;  /* 0x0000003d4c0f7c23 */ /* 0x000fe20008000817 */
[----:B-1----:R-:W-:Y:S01]  /*5f20*/  @!P5 FMUL R45, R45, R45 ;  /* 0x0000002d2d2dd220 */ /* 0x002fe20000400000 */
[----:B------:R-:W-:Y:S01]  /*5f30*/  FSETP.GEU.AND P5, PT, R20, -126, PT ;  /* 0xc2fc00001400780b */ /* 0x000fe20003fae000 */
[----:B------:R-:W1:Y:S01]  /*5f40*/  MUFU.EX2 R44, R44 ;  /* 0x0000002c002c7308 */ /* 0x000e620000000800 */
[----:B------:R-:W2:Y:S02]  /*5f50*/  SHFL.BFLY PT, R61, R6, 0x2, 0x1f ;  /* 0x0c401f00063d7f89 */ /* 0x000ea400000e0000 */
[----:B------:R-:W-:-:S05]  /*5f60*/  @!P4 FMUL R49, R49, 0.5 ;  /* 0x3f0000003131c820 */ /* 0x000fca0000400000 */
[----:B------:R-:W4:Y:S01]  /*5f70*/  MUFU.EX2 R57, R57 ;  /* 0x0000003900397308 */ /* 0x000f220000000800 */
[----:B---3--:R-:W-:Y:S01]  /*5f80*/  @!P2 FMUL R56, R56, R56 ;  /* 0x000000383838a220 */ /* 0x008fe20000400000 */
[----:B------:R-:W-:Y:S02]  /*5f90*/  FSETP.GEU.AND P2, PT, R48, -126, PT ;  /* 0xc2fc00003000780b */ /* 0x000fe40003f4e000 */
[----:B------:R-:W-:-:S04]  /*5fa0*/  @!P5 FMUL R20, R20, 0.5 ;  /* 0x3f0000001414d820 */ /* 0x000fc80000400000 */
[----:B------:R-:W3:Y:S01]  /*5fb0*/  MUFU.EX2 R49, R49 ;  /* 0x0000003100317308 */ /* 0x000ee20000000800 */
[----:B-1----:R-:W-:Y:S01]  /*5fc0*/  @!P6 FMUL R44, R44, R44 ;  /* 0x0000002c2c2ce220 */ /* 0x002fe20000400000 */
[----:B------:R-:W-:-:S05]  /*5fd0*/  FSETP.GEU.AND P6, PT, R21, -126, PT ;  /* 0xc2fc00001500780b */ /* 0x000fca0003fce000 */
[----:B------:R-:W-:Y:S01]  /*5fe0*/  @!P2 FMUL R48, R48, 0.5 ;  /* 0x3f0000003030a820 */ /* 0x000fe20000400000 */
[----:B------:R-:W1:Y:S01]  /*5ff0*/  MUFU.EX2 R20, R20 ;  /* 0x0000001400147308 */ /* 0x000e620000000800 */
[----:B----4-:R-:W-:Y:S01]  /*6000*/  @!P3 FMUL R57, R57, R57 ;  /* 0x000000393939b220 */ /* 0x010fe20000400000 */
[----:B------:R-:W-:Y:S02]  /*6010*/  FSETP.GEU.AND P3, PT, R15, -126, PT ;  /* 0xc2fc00000f00780b */ /* 0x000fe40003f6e000 */
[----:B--2---:R-:W-:Y:S01]  /*6020*/  FMNMX R6, R6, R61, !PT ;  /* 0x0000003d06067209 */ /* 0x004fe20007800000 */
[----:B------:R-:W-:Y:S02]  /*6030*/  FFMA R61, R81, UR61, -R23 ;  /* 0x0000003d513d7c23 */ /* 0x000fe40008000817 */
        /* <DEDUP_REMOVED lines=11> */
[----:B------:R-:W-:-:S04]  /*60f0*/  FSETP.NEU.AND P2, PT, R6, -INF , PT ;  /* 0xff8000000600780b */ /* 0x000fc80003f4d000 */
[----:B------:R-:W-:Y:S01]  /*6100*/  FSEL R80, R6, RZ, P2 ;  /* 0x000000ff06507208 */ /* 0x000fe20001000000 */
[----:B------:R-:W-:Y:S01]  /*6110*/  @!P5 FMUL R14, R14, 0.5 ;  /* 0x3f0000000e0ed820 */ /* 0x000fe20000400000 */
[----:B------:R-:W2:Y:S01]  /*6120*/  MUFU.EX2 R22, R22 ;  /* 0x0000001600167308 */ /* 0x000ea20000000800 */
[----:B---3--:R-:W-:Y:S01]  /*6130*/  @!P6 FMUL R21, R21, R21 ;  /* 0x000000151515e220 */ /* 0x008fe20000400000 */
[----:B------:R-:W-:Y:S01]  /*6140*/  FSETP.GEU.AND P6, PT, R61, -126, PT ;  /* 0xc2fc00003d00780b */ /* 0x000fe20003fce000 */
[----:B------:R-:W-:Y:S01]  /*6150*/  FMUL R76, R80, UR61 ;  /* 0x0000003d504c7c20 */ /* 0x000fe20008400000 */
[----:B------:R-:W-:-:S03]  /*6160*/  FSETP.GEU.AND P2, PT, R84, -126, PT ;  /* 0xc2fc00005400780b */ /* 0x000fc60003f4e000 */
[--C-:B------:R-:W-:Y:S01]  /*6170*/  FFMA R26, R26, UR61, -R76.reuse ;  /* 0x0000003d1a1a7c23 */ /* 0x100fe2000800084c */
[----:B------:R-:W3:Y:S01]  /*6180*/  MUFU.EX2 R14, R14 ;  /* 0x0000000e000e7308 */ /* 0x000ee20000000800 */
[----:B-1----:R-:W-:Y:S01]  /*6190*/  @!P3 FMUL R15, R15, R15 ;  /* 0x0000000f0f0fb220 */ /* 0x002fe20000400000 */
[----:B------:R-:W-:Y:S01]  /*61a0*/  FSETP.GEU.AND P3, PT, R60, -126, PT ;  /* 0xc2fc00003c00780b */ /* 0x000fe20003f6e000 */
[--C-:B------:R-:W-:Y:S01]  /*61b0*/  FFMA R64, R30, UR61, -R76.reuse ;  /* 0x0000003d1e407c23 */ /* 0x100fe2000800084c */
[--C-:B------:R-:W-:Y:S01]  /*61c0*/  FFMA R65, R27, UR61, -R76.reuse ;  /* 0x0000003d1b417c23 */ /* 0x100fe2000800084c */
[--C-:B------:R-:W-:Y:S01]  /*61d0*/  FFMA R34, R34, UR61, -R76.reuse ;  /* 0x0000003d22227c23 */ /* 0x100fe2000800084c */
[--C-:B------:R-:W-:Y:S01]  /*61e0*/  FFMA R31, R31, UR61, -R76.reuse ;  /* 0x0000003d1f1f7c23 */ /* 0x100fe2000800084c */
[----:B------:R-:W-:Y:S01]  /*61f0*/  @!P6 FMUL R61, R61, 0.5 ;  /* 0x3f0000003d3de820 */ /* 0x000fe20000400000 */
[--C-:B------:R-:W-:Y:S01]  /*6200*/  FFMA R35, R35, UR61, -R76.reuse ;  /* 0x0000003d23237c23 */ /* 0x100fe2000800084c */
[----:B--2---:R-:W-:Y:S01]  /*6210*/  @!P4 FMUL R22, R22, R22 ;  /* 0x000000161616c220 */ /* 0x004fe20000400000 */
[----:B------:R-:W-:Y:S01]  /*6220*/  FSETP.GEU.AND P4, PT, R26, -126, PT ;  /* 0xc2fc00001a00780b */ /* 0x000fe20003f8e000 */
[----:B------:R-:W-:Y:S01]  /*6230*/  @!P2 FMUL R84, R84, 0.5 ;  /* 0x3f0000005454a820 */ /* 0x000fe20000400000 */
[--C-:B------:R-:W-:Y:S01]  /*6240*/  FFMA R38, R38, UR61, -R76.reuse ;  /* 0x0000003d26267c23 */ /* 0x100fe2000800084c */
[----:B------:R-:W1:Y:S01]  /*6250*/  MUFU.EX2 R61, R61 ;  /* 0x0000003d003d7308 */ /* 0x000e620000000800 */
[--C-:B------:R-:W-:Y:S01]  /*6260*/  FFMA R39, R39, UR61, -R76.reuse ;  /* 0x0000003d27277c23 */ /* 0x100fe2000800084c */
[----:B------:R-:W-:Y:S01]  /*6270*/  @!P3 FMUL R60, R60, 0.5 ;  /* 0x3f0000003c3cb820 */ /* 0x000fe20000400000 */
[--C-:B------:R-:W-:Y:S01]  /*6280*/  FFMA R43, R43, UR61, -R76.reuse ;  /* 0x0000003d2b2b7c23 */ /* 0x100fe2000800084c */
[----:B---3--:R-:W-:Y:S01]  /*6290*/  @!P5 FMUL R14, R14, R14 ;  /* 0x0000000e0e0ed220 */ /* 0x008fe20000400000 */
[----:B------:R-:W-:Y:S01]  /*62a0*/  FSETP.GEU.AND P5, PT, R65, -126, PT ;  /* 0xc2fc00004100780b */ /* 0x000fe20003fae000 */
[--C-:B------:R-:W-:Y:S01]  /*62b0*/  FFMA R72, R47, UR61, -R76.reuse ;  /* 0x0000003d2f487c23 */ /* 0x100fe2000800084c */
[--C-:B------:R-:W-:Y:S01]  /*62c0*/  FFMA R42, R42, UR61, -R76.reuse ;  /* 0x0000003d2a2a7c23 */ /* 0x100fe2000800084c */
[----:B------:R-:W2:Y:S01]  /*62d0*/  MUFU.EX2 R60, R60 ;  /* 0x0000003c003c7308 */ /* 0x000ea20000000800 */
[--C-:B------:R-:W-:Y:S01]  /*62e0*/  FFMA R47, R51, UR61, -R76.reuse ;  /* 0x0000003d332f7c23 */ /* 0x100fe2000800084c */
[----:B------:R-:W-:Y:S01]  /*62f0*/  @!P4 FMUL R26, R26, 0.5 ;  /* 0x3f0000001a1ac820 */ /* 0x000fe20000400000 */
[--C-:B------:R-:W-:Y:S01]  /*6300*/  FFMA R51, R59, UR61, -R76.reuse ;  /* 0x0000003d3b337c23 */ /* 0x100fe2000800084c */
[--C-:B------:R-:W-:Y:S01]  /*6310*/  FFMA R59, R75, UR61, -R76.reuse ;  /* 0x0000003d4b3b7c23 */ /* 0x100fe2000800084c */
[--C-:B------:R-:W-:Y:S01]  /*6320*/  FFMA R78, R78, UR61, -R76.reuse ;  /* 0x0000003d4e4e7c23 */ /* 0x100fe2000800084c */
[--C-:B------:R-:W-:Y:S01]  /*6330*/  FFMA R77, R82, UR61, -R76.reuse ;  /* 0x0000003d524d7c23 */ /* 0x100fe2000800084c */
[--C-:B------:R-:W-:Y:S01]  /*6340*/  FFMA R82, R79, UR61, -R76.reuse ;  /* 0x0000003d4f527c23 */ /* 0x100fe2000800084c */
[----:B------:R3:W4:Y:S01]  /*6350*/  MUFU.EX2 R23, R84 ;  /* 0x0000005400177308 */ /* 0x0007220000000800 */
[----:B-1----:R-:W-:Y:S01]  /*6360*/  @!P6 FMUL R61, R61, R61 ;  /* 0x0000003d3d3de220 */ /* 0x002fe20000400000 */
[----:B------:R-:W-:Y:S01]  /*6370*/  FSETP.GEU.AND P6, PT, R64, -126, PT ;  /* 0xc2fc00004000780b */ /* 0x000fe20003fce000 */
[----:B------:R-:W-:Y:S01]  /*6380*/  @!P5 FMUL R65, R65, 0.5 ;  /* 0x3f0000004141d820 */ /* 0x000fe20000400000 */
[--C-:B------:R-:W-:Y:S01]  /*6390*/  FFMA R79, R83, UR61, -R76.reuse ;  /* 0x0000003d534f7c23 */ /* 0x100fe2000800084c */
[----:B------:R-:W-:Y:S01]  /*63a0*/  FADD R75, R24, R53 ;  /* 0x00000035184b7221 */ /* 0x000fe20000000000 */
[--C-:B------:R-:W-:Y:S01]  /*63b0*/  FFMA R86, R86, UR61, -R76.reuse ;  /* 0x0000003d56567c23 */ /* 0x100fe2000800084c */
[----:B------:R-:W-:Y:S01]  /*63c0*/  FFMA R87, R87, UR61, -R76 ;  /* 0x0000003d57577c23 */ /* 0x000fe2000800084c */
[----:B------:R1:W5:Y:S01]  /*63d0*/  MUFU.EX2 R27, R26 ;  /* 0x0000001a001b7308 */ /* 0x0003620000000800 */
[----:B--2---:R-:W-:Y:S01]  /*63e0*/  @!P3 FMUL R60, R60, R60 ;  /* 0x0000003c3c3cb220 */ /* 0x004fe20000400000 */
[----:B------:R-:W-:Y:S01]  /*63f0*/  FSETP.GEU.AND P3, PT, R34, -126, PT ;  /* 0xc2fc00002200780b */ /* 0x000fe20003f6e000 */
[----:B---3--:R-:W-:Y:S01]  /*6400*/  FADD R84, -R80, R13 ;  /* 0x0000000d50547221 */ /* 0x008fe20000000100 */
[C---:B------:R-:W-:Y:S01]  /*6410*/  FADD R13, R36.reuse, R61 ;  /* 0x0000003d240d7221 */ /* 0x040fe20000000000 */
[----:B------:R-:W-:Y:S01]  /*6420*/  FADD R81, R19, R60 ;  /* 0x0000003c13517221 */ /* 0x000fe20000000000 */
[----:B------:R-:W-:Y:S01]  /*6430*/  F2FP.F16.F32.PACK_AB R36, R36, R37 ;  /* 0x000000252424723e */ /* 0x000fe200000000ff */
[----:B------:R-:W-:Y:S01]  /*6440*/  @!P6 FMUL R64, R64, 0.5 ;  /* 0x3f0000004040e820 */ /* 0x000fe20000400000 */
[----:B------:R-:W2:Y:S01]  /*6450*/  MUFU.EX2 R30, R65 ;  /* 0x00000041001e7308 */ /* 0x000ea20000000800 */
[----:B----4-:R-:W-:Y:S01]  /*6460*/  @!P2 FMUL R23, R23, R23 ;  /* 0x000000171717a220 */ /* 0x010fe20000400000 */
[----:B------:R-:W-:Y:S01]  /*6470*/  FSETP.GEU.AND P2, PT, R31, -126, PT ;  /* 0xc2fc00001f00780b */ /* 0x000fe20003f4e000 */
[----:B-1----:R-:W-:Y:S01]  /*6480*/  FADD R26, R25, R40 ;  /* 0x00000028191a7221 */ /* 0x002fe20000000000 */
[----:B------:R-:W-:Y:S01]  /*6490*/  FMUL R84, R84, UR61 ;  /* 0x0000003d54547c20 */ /* 0x000fe20008400000 */
[----:B------:R-:W-:-:S02]  /*64a0*/  F2FP.F16.F32.PACK_AB R24, R24, R25 ;  /* 0x000000191818723e */ /* 0x000fc400000000ff */
[----:B------:R-:W-:Y:S01]  /*64b0*/  @!P3 FMUL R34, R34, 0.5 ;  /* 0x3f0000002222b820 */ /* 0x000fe20000400000 */
[----:B------:R-:W1:Y:S01]  /*64c0*/  MUFU.EX2 R64, R64 ;  /* 0x0000004000407308 */ /* 0x000e620000000800 */
[----:B-----5:R-:W-:Y:S01]  /*64d0*/  @!P4 FMUL R27, R27, R27 ;  /* 0x0000001b1b1bc220 */ /* 0x020fe20000400000 */
[----:B------:R-:W-:Y:S02]  /*64e0*/  FSETP.GEU.AND P4, PT, R35, -126, PT ;  /* 0xc2fc00002300780b */ /* 0x000fe40003f8e000 */
[----:B------:R-:W-:-:S03]  /*64f0*/  F2FP.F16.F32.PACK_AB R40, R53, R40 ;  /* 0x000000283528723e */ /* 0x000fc600000000ff */
[----:B------:R-:W-:Y:S01]  /*6500*/  @!P2 FMUL R31, R31, 0.5 ;  /* 0x3f0000001f1fa820 */ /* 0x000fe20000400000 */
[----:B------:R-:W3:Y:S01]  /*6510*/  MUFU.EX2 R34, R34 ;  /* 0x0000002200227308 */ /* 0x000ee20000000800 */
[----:B--2---:R-:W-:Y:S01]  /*6520*/  @!P5 FMUL R30, R30, R30 ;  /* 0x0000001e1e1ed220 */ /* 0x004fe20000400000 */
[----:B------:R-:W-:-:S04]  /*6530*/  FSETP.GEU.AND P5, PT, R38, -126, PT ;  /* 0xc2fc00002600780b */ /* 0x000fc80003fae000 */
[----:B------:R-:W-:Y:S01]  /*6540*/  F2FP.F16.F32.PACK_AB R25, R30, R27 ;  /* 0x0000001b1e19723e */ /* 0x000fe200000000ff */
[----:B------:R-:W-:Y:S01]  /*6550*/  @!P4 FMUL R35, R35, 0.5 ;  /* 0x3f0000002323c820 */ /* 0x000fe20000400000 */
[----:B------:R-:W2:Y:S01]  /*6560*/  MUFU.EX2 R69, R31 ;  /* 0x0000001f00457308 */ /* 0x000ea20000000800 */
[----:B-1----:R-:W-:Y:S01]  /*6570*/  @!P6 FMUL R64, R64, R64 ;  /* 0x000000404040e220 */ /* 0x002fe20000400000 */
[----:B------:R-:W-:-:S05]  /*6580*/  FSETP.GEU.AND P6, PT, R39, -126, PT ;  /* 0xc2fc00002700780b */ /* 0x000fca0003fce000 */
[----:B------:R-:W-:Y:S01]  /*6590*/  @!P5 FMUL R38, R38, 0.5 ;  /* 0x3f0000002626d820 */ /* 0x000fe20000400000 */
[----:B------:R1:W4:Y:S01]  /*65a0*/  MUFU.EX2 R73, R35 ;  /* 0x0000002300497308 */ /* 0x0003220000000800 */
[----:B---3--:R-:W-:Y:S01]  /*65b0*/  @!P3 FMUL R34, R34, R34 ;  /* 0x000000222222b220 */ /* 0x008fe20000400000 */
[----:B------:R-:W-:-:S05]  /*65c0*/  FSETP.GEU.AND P3, PT, R43, -126, PT ;  /* 0xc2fc00002b00780b */ /* 0x000fca0003f6e000 */
[----:B------:R-:W-:Y:S01]  /*65d0*/  @!P6 FMUL R39, R39, 0.5 ;  /* 0x3f0000002727e820 */ /* 0x000fe20000400000 */
[----:B------:R3:W5:Y:S01]  /*65e0*/  MUFU.EX2 R31, R38 ;  /* 0x00000026001f7308 */ /* 0x0007620000000800 */
[----:B-1----:R-:W-:Y:S01]  /*65f0*/  FFMA R35, R46, UR61, -R76 ;  /* 0x0000003d2e237c23 */ /* 0x002fe2000800084c */
[----:B--2---:R-:W-:Y:S01]  /*6600*/  @!P2 FMUL R69, R69, R69 ;  /* 0x000000454545a220 */ /* 0x004fe20000400000 */
[----:B------:R-:W-:-:S04]  /*6610*/  FSETP.GEU.AND P2, PT, R42, -126, PT ;  /* 0xc2fc00002a00780b */ /* 0x000fc80003f4e000 */
[----:B------:R-:W-:Y:S01]  /*6620*/  @!P3 FMUL R43, R43, 0.5 ;  /* 0x3f0000002b2bb820 */ /* 0x000fe20000400000 */
[----:B------:R1:W2:Y:S01]  /*6630*/  MUFU.EX2 R68, R39 ;  /* 0x0000002700447308 */ /* 0x0002a20000000800 */
[--C-:B---3--:R-:W-:Y:S01]  /*6640*/  FFMA R38, R50, UR61, -R76.reuse ;  /* 0x0000003d32267c23 */ /* 0x108fe2000800084c */
[----:B----4-:R-:W-:Y:S01]  /*6650*/  @!P4 FMUL R73, R73, R73 ;  /* 0x000000494949c220 */ /* 0x010fe20000400000 */
[----:B------:R-:W-:Y:S01]  /*6660*/  FSETP.GEU.AND P4, PT, R35, -126, PT ;  /* 0xc2fc00002300780b */ /* 0x000fe20003f8e000 */
[----:B------:R-:W-:Y:S01]  /*6670*/  FFMA R50, R74, UR61, -R76 ;  /* 0x0000003d4a327c23 */ /* 0x000fe2000800084c */
[----:B------:R-:W-:-:S03]  /*6680*/  FADD R74, R37, R14 ;  /* 0x0000000e254a7221 */ /* 0x000fc60000000000 */
[----:B------:R3:W4:Y:S01]  /*6690*/  MUFU.EX2 R46, R43 ;  /* 0x0000002b002e7308 */ /* 0x0007220000000800 */
[----:B-----5:R-:W-:Y:S01]  /*66a0*/  @!P5 FMUL R31, R31, R31 ;  /* 0x0000001f1f1fd220 */ /* 0x020fe20000400000 */
[----:B------:R-:W-:Y:S01]  /*66b0*/  FSETP.GEU.AND P5, PT, R72, -126, PT ;  /* 0xc2fc00004800780b */ /* 0x000fe20003fae000 */
[--C-:B-1----:R-:W-:Y:S01]  /*66c0*/  FFMA R39, R54, UR61, -R76.reuse ;  /* 0x0000003d36277c23 */ /* 0x102fe2000800084c */
[----:B------:R-:W-:Y:S01]  /*66d0*/  @!P2 FMUL R42, R42, 0.5 ;  /* 0x3f0000002a2aa820 */ /* 0x000fe20000400000 */
[--C-:B------:R-:W-:Y:S01]  /*66e0*/  FFMA R54, R55, UR61, -R76.reuse ;  /* 0x0000003d37367c23 */ /* 0x100fe2000800084c */
[----:B------:R-:W-:Y:S01]  /*66f0*/  FFMA R55, R71, UR61, -R76 ;  /* 0x0000003d47377c23 */ /* 0x000fe2000800084c */
[----:B------:R-:W-:Y:S01]  /*6700*/  FADD R71, R29, R44 ;  /* 0x0000002c1d477221 */ /* 0x000fe20000000000 */
[----:B------:R-:W-:Y:S01]  /*6710*/  @!P4 FMUL R35, R35, 0.5 ;  /* 0x3f0000002323c820 */ /* 0x000fe20000400000 */
[----:B--2---:R-:W-:Y:S01]  /*6720*/  @!P6 FMUL R68, R68, R68 ;  /* 0x000000444444e220 */ /* 0x004fe20000400000 */
[----:B------:R-:W-:Y:S01]  /*6730*/  FSETP.GEU.AND P6, PT, R38, -126, PT ;  /* 0xc2fc00002600780b */ /* 0x000fe20003fce000 */
[----:B------:R1:W2:Y:S01]  /*6740*/  MUFU.EX2 R65, R42 ;  /* 0x0000002a00417308 */ /* 0x0002a20000000800 */
[--C-:B---3--:R-:W-:Y:S01]  /*6750*/  FFMA R43, R62, UR61, -R76.reuse ;  /* 0x0000003d3e2b7c23 */ /* 0x108fe2000800084c */
[----:B------:R-:W-:Y:S01]  /*6760*/  FFMA R62, R70, UR61, -R76 ;  /* 0x0000003d463e7c23 */ /* 0x000fe2000800084c */
[----:B------:R-:W-:Y:S01]  /*6770*/  FADD R70, R32, R21 ;  /* 0x0000001520467221 */ /* 0x000fe20000000000 */
[----:B------:R-:W-:Y:S01]  /*6780*/  @!P5 FMUL R72, R72, 0.5 ;  /* 0x3f0000004848d820 */ /* 0x000fe20000400000 */
[----:B------:R-:W-:Y:S01]  /*6790*/  FADD R71, R71, R74 ;  /* 0x0000004a47477221 */ /* 0x000fe20000000000 */
[----:B----4-:R-:W-:Y:S01]  /*67a0*/  @!P3 FMUL R46, R46, R46 ;  /* 0x0000002e2e2eb220 */ /* 0x010fe20000400000 */
[----:B------:R-:W-:Y:S01]  /*67b0*/  FSETP.GEU.AND P3, PT, R39, -126, PT ;  /* 0xc2fc00002700780b */ /* 0x000fe20003f6e000 */
[----:B------:R-:W3:Y:S01]  /*67c0*/  MUFU.EX2 R35, R35 ;  /* 0x0000002300237308 */ /* 0x000ee20000000800 */
[--C-:B-1----:R-:W-:Y:S01]  /*67d0*/  FFMA R42, R58, UR61, -R76.reuse ;  /* 0x0000003d3a2a7c23 */ /* 0x102fe2000800084c */
[--C-:B------:R-:W-:Y:S01]  /*67e0*/  FFMA R58, R63, UR61, -R76.reuse ;  /* 0x0000003d3f3a7c23 */ /* 0x100fe2000800084c */
[--C-:B------:R-:W-:Y:S01]  /*67f0*/  FFMA R63, R66, UR61, -R76.reuse ;  /* 0x0000003d423f7c23 */ /* 0x100fe2000800084c */
[----:B------:R-:W-:Y:S01]  /*6800*/  @!P6 FMUL R38, R38, 0.5 ;  /* 0x3f0000002626e820 */ /* 0x000fe20000400000 */
[----:B------:R-:W-:Y:S01]  /*6810*/  FFMA R66, R67, UR61, -R76 ;  /* 0x0000003d43427c23 */ /* 0x000fe2000800084c */
[----:B------:R-:W-:Y:S01]  /*6820*/  FADD R67, -R12, R11 ;  /* 0x0000000b0c437221 */ /* 0x000fe20000000100 */
[----:B------:R-:W-:Y:S01]  /*6830*/  FADD R11, R33, R48 ;  /* 0x00000030210b7221 */ /* 0x000fe20000000000 */
[----:B------:R-:W1:Y:S01]  /*6840*/  MUFU.EX2 R72, R72 ;  /* 0x0000004800487308 */ /* 0x000e620000000800 */
[----:B--2---:R-:W-:Y:S01]  /*6850*/  @!P2 FMUL R65, R65, R65 ;  /* 0x000000414141a220 */ /* 0x004fe20000400000 */
[----:B------:R-:W-:Y:S01]  /*6860*/  FSETP.GEU.AND P2, PT, R47, -126, PT ;  /* 0xc2fc00002f00780b */ /* 0x000fe20003f4e000 */
[----:B------:R-:W-:Y:S01]  /*6870*/  FADD R26, R26, R11 ;  /* 0x0000000b1a1a7221 */ /* 0x000fe20000000000 */
[----:B------:R-:W-:Y:S01]  /*6880*/  @!P3 FMUL R39, R39, 0.5 ;  /* 0x3f0000002727b820 */ /* 0x000fe20000400000 */
[----:B------:R-:W-:Y:S01]  /*6890*/  FADD R75, R75, R70 ;  /* 0x000000464b4b7221 */ /* 0x000fe20000000000 */
[----:B------:R-:W-:Y:S01]  /*68a0*/  FADD R76, R28, R57 ;  /* 0x000000391c4c7221 */ /* 0x000fe20000000000 */
[----:B------:R-:W-:Y:S01]  /*68b0*/  FADD R74, R202, R49 ;  /* 0x00000031ca4a7221 */ /* 0x000fe20000000000 */
[----:B------:R-:W2:Y:S01]  /*68c0*/  MUFU.EX2 R38, R38 ;  /* 0x0000002600267308 */ /* 0x000ea20000000800 */
[----:B---3--:R-:W-:Y:S01]  /*68d0*/  @!P4 FMUL R35, R35, R35 ;  /* 0x000000232323c220 */ /* 0x008fe20000400000 */
[----:B------:R-:W-:Y:S01]  /*68e0*/  FSETP.GEU.AND P4, PT, R54, -126, PT ;  /* 0xc2fc00003600780b */ /* 0x000fe20003f8e000 */
[----:B------:R-:W-:Y:S01]  /*68f0*/  FADD R76, R76, R13 ;  /* 0x0000000d4c4c7221 */ /* 0x000fe20000000000 */
[----:B------:R-:W-:Y:S01]  /*6900*/  FADD R13, R204, R45 ;  /* 0x0000002dcc0d7221 */ /* 0x000fe20000000000 */
[----:B------:R-:W-:Y:S01]  /*6910*/  FADD R26, R26, R71 ;  /* 0x000000471a1a7221 */ /* 0x000fe20000000000 */
[----:B------:R-:W-:Y:S01]  /*6920*/  SHF.L.U32 R71, R10, 0x1f, RZ ;  /* 0x0000001f0a477819 */ /* 0x000fe200000006ff */
[----:B------:R-:W-:Y:S01]  /*6930*/  @!P2 FMUL R47, R47, 0.5 ;  /* 0x3f0000002f2fa820 */ /* 0x000fe20000400000 */
[----:B------:R-:W3:Y:S01]  /*6940*/  MUFU.EX2 R39, R39 ;  /* 0x0000002700277308 */ /* 0x000ee20000000800 */
[----:B-1----:R-:W-:Y:S01]  /*6950*/  @!P5 FMUL R72, R72, R72 ;  /* 0x000000484848d220 */ /* 0x002fe20000400000 */
[----:B------:R-:W-:Y:S01]  /*6960*/  FSETP.GEU.AND P5, PT, R42, -126, PT ;  /* 0xc2fc00002a00780b */ /* 0x000fe20003fae000 */
[----:B------:R-:W-:Y:S01]  /*6970*/  FADD R75, R75, R76 ;  /* 0x0000004c4b4b7221 */ /* 0x000fe20000000000 */
[----:B------:R-:W-:-:S02]  /*6980*/  F2FP.F16.F32.PACK_AB R28, R28, R29 ;  /* 0x0000001d1c1c723e */ /* 0x000fc400000000ff */
[----:B------:R-:W-:Y:S01]  /*6990*/  F2FP.F16.F32.PACK_AB R29, R73, R34 ;  /* 0x00000022491d723e */ /* 0x000fe200000000ff */
[----:B------:R-:W-:Y:S01]  /*69a0*/  @!P4 FMUL R54, R54, 0.5 ;  /* 0x3f0000003636c820 */ /* 0x000fe20000400000 */
[----:B------:R-:W1:Y:S01]  /*69b0*/  MUFU.EX2 R47, R47 ;  /* 0x0000002f002f7308 */ /* 0x000e620000000800 */
[----:B--2---:R-:W-:Y:S01]  /*69c0*/  @!P6 FMUL R38, R38, R38 ;  /* 0x000000262626e220 */ /* 0x004fe20000400000 */
[----:B------:R-:W-:Y:S02]  /*69d0*/  FSETP.GEU.AND P6, PT, R51, -126, PT ;  /* 0xc2fc00003300780b */ /* 0x000fe40003fce000 */
[----:B------:R-:W-:Y:S02]  /*69e0*/  F2FP.F16.F32.PACK_AB R32, R32, R33 ;  /* 0x000000212020723e */ /* 0x000fe400000000ff */
[----:B------:R-:W-:Y:S01]  /*69f0*/  F2FP.F16.F32.PACK_AB R33, R46, R65 ;  /* 0x000000412e21723e */ /* 0x000fe200000000ff */
[----:B------:R-:W-:Y:S01]  /*6a00*/  @!P5 FMUL R42, R42, 0.5 ;  /* 0x3f0000002a2ad820 */ /* 0x000fe20000400000 */
[----:B------:R-:W2:Y:S01]  /*6a10*/  MUFU.EX2 R54, R54 ;  /* 0x0000003600367308 */ /* 0x000ea20000000800 */
[----:B---3--:R-:W-:Y:S01]  /*6a20*/  @!P3 FMUL R39, R39, R39 ;  /* 0x000000272727b220 */ /* 0x008fe20000400000 */
[----:B------:R-:W-:-:S02]  /*6a30*/  FSETP.GEU.AND P3, PT, R58, -126, PT ;  /* 0xc2fc00003a00780b */ /* 0x000fc40003f6e000 */
[----:B------:R-:W-:Y:S02]  /*6a40*/  F2FP.F16.F32.PACK_AB R44, R57, R44 ;  /* 0x0000002c392c723e */ /* 0x000fe400000000ff */
[----:B------:R-:W-:Y:S01]  /*6a50*/  F2FP.F16.F32.PACK_AB R48, R21, R48 ;  /* 0x000000301530723e */ /* 0x000fe200000000ff */
[----:B------:R-:W-:Y:S01]  /*6a60*/  @!P6 FMUL R51, R51, 0.5 ;  /* 0x3f0000003333e820 */ /* 0x000fe20000400000 */
[----:B------:R-:W3:Y:S01]  /*6a70*/  MUFU.EX2 R42, R42 ;  /* 0x0000002a002a7308 */ /* 0x000ee20000000800 */
[----:B-1----:R-:W-:Y:S01]  /*6a80*/  @!P2 FMUL R47, R47, R47 ;  /* 0x0000002f2f2fa220 */ /* 0x002fe20000400000 */
[----:B------:R-:W-:-:S04]  /*6a90*/  FSETP.GEU.AND P2, PT, R43, -126, PT ;  /* 0xc2fc00002b00780b */ /* 0x000fc80003f4e000 */
        /* <DEDUP_REMOVED lines=39> */
[----:B------:R-:W-:Y:S02]  /*6d10*/  FADD R206, R65, R50 ;  /* 0x0000003241ce7221 */ /* 0x000fe40000000000 */
[----:B------:R-:W-:Y:S01]  /*6d20*/  @!P6 FMUL R77, R77, 0.5 ;  /* 0x3f0000004d4de820 */ /* 0x000fe20000400000 */
[----:B------:R1:W4:Y:S01]  /*6d30*/  MUFU.EX2 R12, R78 ;  /* 0x0000004e000c7308 */ /* 0x0003220000000800 */
[----:B--2---:R-:W-:Y:S01]  /*6d40*/  @!P2 FMUL R55, R55, R55 ;  /* 0x000000373737a220 */ /* 0x004fe20000400000 */
[----:B------:R-:W-:-:S05]  /*6d50*/  FSETP.GEU.AND P2, PT, R84, -126, PT ;  /* 0xc2fc00005400780b */ /* 0x000fca0003f4e000 */
[----:B------:R-:W-:Y:S01]  /*6d60*/  @!P3 FMUL R79, R79, 0.5 ;  /* 0x3f0000004f4fb820 */ /* 0x000fe20000400000 */
[----:B------:R2:W5:Y:S01]  /*6d70*/  MUFU.EX2 R11, R77 ;  /* 0x0000004d000b7308 */ /* 0x0005620000000800 */
[----:B---3--:R-:W-:Y:S01]  /*6d80*/  @!P4 FMUL R59, R59, R59 ;  /* 0x0000003b3b3bc220 */ /* 0x008fe20000400000 */
[----:B------:R-:W-:Y:S01]  /*6d90*/  FSETP.GEU.AND P4, PT, R82, -126, PT ;  /* 0xc2fc00005200780b */ /* 0x000fe20003f8e000 */
[----:B-1----:R-:W-:Y:S01]  /*6da0*/  FADD R78, R41, R15 ;  /* 0x0000000f294e7221 */ /* 0x002fe20000000000 */
[----:B------:R-:W-:Y:S01]  /*6db0*/  F2FP.F16.F32.PACK_AB R41, R51, R42 ;  /* 0x0000002a3329723e */ /* 0x000fe200000000ff */
[----:B------:R-:W-:Y:S01]  /*6dc0*/  FADD R203, R46, R59 ;  /* 0x0000003b2ecb7221 */ /* 0x000fe20000000000 */
[----:B------:R-:W-:Y:S01]  /*6dd0*/  F2FP.F16.F32.PACK_AB R46, R20, R49 ;  /* 0x00000031142e723e */ /* 0x000fe200000000ff */
[----:B------:R-:W-:Y:S01]  /*6de0*/  FADD R80, R13, R78 ;  /* 0x0000004e0d507221 */ /* 0x000fe20000000000 */
[----:B------:R1:W3:Y:S01]  /*6df0*/  MUFU.EX2 R70, R79 ;  /* 0x0000004f00467308 */ /* 0x0002e20000000800 */
[----:B----4-:R-:W-:Y:S01]  /*6e00*/  @!P5 FMUL R12, R12, R12 ;  /* 0x0000000c0c0cd220 */ /* 0x010fe20000400000 */
[----:B------:R-:W-:Y:S01]  /*6e10*/  FSETP.GEU.AND P5, PT, R86, -126, PT ;  /* 0xc2fc00005600780b */ /* 0x000fe20003fae000 */
[----:B--2---:R-:W-:Y:S01]  /*6e20*/  FADD R77, R52, R23 ;  /* 0x00000017344d7221 */ /* 0x004fe20000000000 */
[----:B------:R-:W-:Y:S01]  /*6e30*/  FADD R78, R17, R20 ;  /* 0x00000014114e7221 */ /* 0x000fe20000000000 */
[----:B------:R-:W-:Y:S01]  /*6e40*/  @!P2 FMUL R84, R84, 0.5 ;  /* 0x3f0000005454a820 */ /* 0x000fe20000400000 */
[----:B------:R-:W-:Y:S01]  /*6e50*/  F2FP.F16.F32.PACK_AB R49, R59, R50 ;  /* 0x000000323b31723e */ /* 0x000fe200000000ff */
[----:B------:R-:W-:Y:S01]  /*6e60*/  FADD R83, R74, R77 ;  /* 0x0000004d4a537221 */ /* 0x000fe20000000000 */
[----:B------:R-:W-:Y:S01]  /*6e70*/  FADD R74, R201, R56 ;  /* 0x00000038c94a7221 */ /* 0x000fe20000000000 */
[----:B-----5:R-:W-:Y:S01]  /*6e80*/  @!P6 FMUL R11, R11, R11 ;  /* 0x0000000b0b0be220 */ /* 0x020fe20000400000 */
[----:B------:R-:W-:Y:S01]  /*6e90*/  FSETP.GEU.AND P6, PT, R87, -126, PT ;  /* 0xc2fc00005700780b */ /* 0x000fe20003fce000 */
[----:B-1----:R-:W-:Y:S01]  /*6ea0*/  FADD R79, R18, R22 ;  /* 0x00000016124f7221 */ /* 0x002fe20000000000 */
[----:B------:R-:W-:Y:S01]  /*6eb0*/  FMUL R77, R67, UR61 ;  /* 0x0000003d434d7c20 */ /* 0x000fe20008400000 */
[----:B------:R-:W-:Y:S01]  /*6ec0*/  @!P4 FMUL R82, R82, 0.5 ;  /* 0x3f0000005252c820 */ /* 0x000fe20000400000 */
[----:B------:R-:W-:Y:S01]  /*6ed0*/  FADD R78, R78, R81 ;  /* 0x000000514e4e7221 */ /* 0x000fe20000000000 */
[----:B------:R-:W-:Y:S01]  /*6ee0*/  @!P5 FMUL R86, R86, 0.5 ;  /* 0x3f0000005656d820 */ /* 0x000fe20000400000 */
[----:B------:R-:W-:Y:S01]  /*6ef0*/  FADD R79, R74, R79 ;  /* 0x0000004f4a4f7221 */ /* 0x000fe20000000000 */
[----:B---3--:R-:W-:Y:S01]  /*6f00*/  @!P3 FMUL R70, R70, R70 ;  /* 0x000000464646b220 */ /* 0x008fe20000400000 */
[----:B------:R1:W2:Y:S01]  /*6f10*/  MUFU.EX2 R13, R82 ;  /* 0x00000052000d7308 */ /* 0x0002a20000000800 */
[----:B------:R-:W-:Y:S01]  /*6f20*/  FSETP.GEU.AND P3, PT, R77, -126, PT ;  /* 0xc2fc00004d00780b */ /* 0x000fe20003f6e000 */
[----:B------:R-:W-:Y:S01]  /*6f30*/  FADD R81, R27, R42 ;  /* 0x0000002a1b517221 */ /* 0x000fe20000000000 */
[----:B------:R-:W-:Y:S01]  /*6f40*/  FADD R208, R38, R11 ;  /* 0x0000000b26d07221 */ /* 0x000fe20000000000 */
[----:B------:R-:W-:Y:S01]  /*6f50*/  FADD R83, R80, R83 ;  /* 0x0000005350537221 */ /* 0x000fe20000000000 */
[----:B------:R-:W-:Y:S01]  /*6f60*/  @!P6 FMUL R87, R87, 0.5 ;  /* 0x3f0000005757e820 */ /* 0x000fe20000400000 */
[----:B------:R-:W-:Y:S01]  /*6f70*/  FADD R205, R81, R206 ;  /* 0x000000ce51cd7221 */ /* 0x000fe20000000000 */
[----:B------:R-:W-:Y:S01]  /*6f80*/  FADD R208, R85, R208 ;  /* 0x000000d055d07221 */ /* 0x000fe20000000000 */
[----:B------:R3:W4:Y:S01]  /*6f90*/  MUFU.EX2 R74, R86 ;  /* 0x00000056004a7308 */ /* 0x0007220000000800 */
[----:B-1----:R-:W-:Y:S01]  /*6fa0*/  FADD R82, R30, R51 ;  /* 0x000000331e527221 */ /* 0x002fe20000000000 */
[----:B------:R-:W-:Y:S01]  /*6fb0*/  FADD R85, R47, R70 ;  /* 0x000000462f557221 */ /* 0x000fe20000000000 */
[----:B------:R-:W-:Y:S01]  /*6fc0*/  FADD R81, R64, R43 ;  /* 0x0000002b40517221 */ /* 0x000fe20000000000 */
[----:B------:R-:W-:Y:S01]  /*6fd0*/  FADD R78, R79, R78 ;  /* 0x0000004e4f4e7221 */ /* 0x000fe20000000000 */
[----:B------:R-:W-:Y:S01]  /*6fe0*/  FADD R203, R82, R203 ;  /* 0x000000cb52cb7221 */ /* 0x000fe20000000000 */
[----:B------:R-:W-:Y:S01]  /*6ff0*/  @!P3 FMUL R77, R77, 0.5 ;  /* 0x3f0000004d4db820 */ /* 0x000fe20000400000 */
[----:B------:R-:W-:Y:S01]  /*7000*/  FADD R82, R73, R66 ;  /* 0x0000004249527221 */ /* 0x000fe20000000000 */
[----:B------:R1:W5:Y:S01]  /*7010*/  MUFU.EX2 R67, R87 ;  /* 0x0000005700437308 */ /* 0x0003620000000800 */
[----:B---3--:R-:W-:Y:S01]  /*7020*/  FADD R86, R35, R12 ;  /* 0x0000000c23567221 */ /* 0x008fe20000000000 */
[----:B--2---:R-:W-:Y:S01]  /*7030*/  @!P4 FMUL R13, R13, R13 ;  /* 0x0000000d0d0dc220 */ /* 0x004fe20000400000 */
[----:B------:R-:W-:Y:S01]  /*7040*/  FADD R210, R82, R85 ;  /* 0x0000005552d27221 */ /* 0x000fe20000000000 */
[----:B------:R-:W-:Y:S01]  /*7050*/  FADD R82, R31, R62 ;  /* 0x0000003e1f527221 */ /* 0x000fe20000000000 */
[----:B------:R-:W-:Y:S01]  /*7060*/  FADD R207, R81, R86 ;  /* 0x0000005651cf7221 */ /* 0x000fe20000000000 */
[----:B------:R-:W-:Y:S01]  /*7070*/  FADD R81, R69, R58 ;  /* 0x0000003a45517221 */ /* 0x000fe20000000000 */
[----:B------:R-:W-:Y:S01]  /*7080*/  FADD R86, R72, R13 ;  /* 0x0000000d48567221 */ /* 0x000fe20000000000 */
[----:B------:R-:W2:Y:S01]  /*7090*/  MUFU.EX2 R77, R77 ;  /* 0x0000004d004d7308 */ /* 0x000ea20000000800 */
[----:B----4-:R-:W-:Y:S01]  /*70a0*/  @!P5 FMUL R74, R74, R74 ;  /* 0x0000004a4a4ad220 */ /* 0x010fe20000400000 */
[----:B------:R-:W-:Y:S01]  /*70b0*/  FADD R85, R68, R55 ;  /* 0x0000003744557221 */ /* 0x000fe20000000000 */
[----:B------:R-:W-:Y:S01]  /*70c0*/  FADD R81, R81, R86 ;  /* 0x0000005651517221 */ /* 0x000fe20000000000 */
[----:B------:R-:W-:Y:S01]  /*70d0*/  FADD R205, R205, R208 ;  /* 0x000000d0cdcd7221 */ /* 0x000fe20000000000 */
[----:B-1----:R-:W-:Y:S01]  /*70e0*/  FADD R87, R39, R74 ;  /* 0x0000004a27577221 */ /* 0x002fe20000000000 */
[----:B------:R-:W-:Y:S01]  /*70f0*/  FADD R203, R203, R210 ;  /* 0x000000d2cbcb7221 */ /* 0x000fe20000000000 */
[----:B------:R-:W-:Y:S01]  /*7100*/  FADD R75, R75, R78 ;  /* 0x0000004e4b4b7221 */ /* 0x000fe20000000000 */
[----:B------:R-:W1:Y:S01]  /*7110*/  MUFU.EX2 R84, R84 ;  /* 0x0000005400547308 */ /* 0x000e620000000800 */
[----:B-----5:R-:W-:Y:S01]  /*7120*/  @!P6 FMUL R67, R67, R67 ;  /* 0x000000434343e220 */ /* 0x020fe20000400000 */
[----:B------:R-:W-:Y:S01]  /*7130*/  FADD R82, R82, R87 ;  /* 0x0000005752527221 */ /* 0x000fe20000000000 */
[----:B------:R-:W-:Y:S01]  /*7140*/  FADD R26, R26, R83 ;  /* 0x000000531a1a7221 */ /* 0x000fe20000000000 */
[----:B------:R-:W-:Y:S01]  /*7150*/  F2FP.F16.F32.PACK_AB R38, R19, R52 ;  /* 0x000000341326723e */ /* 0x000fe200000000ff */
[----:B------:R-:W-:Y:S01]  /*7160*/  FADD R206, R54, R67 ;  /* 0x0000004336ce7221 */ /* 0x000fe20000000000 */
[----:B------:R-:W-:Y:S01]  /*7170*/  FADD R82, R207, R82 ;  /* 0x00000052cf527221 */ /* 0x000fe20000000000 */
[----:B------:R-:W-:Y:S01]  /*7180*/  FADD R26, R26, R75 ;  /* 0x0000004b1a1a7221 */ /* 0x000fe20000000000 */
[----:B------:R-:W-:Y:S01]  /*7190*/  F2FP.F16.F32.PACK_AB R39, R54, R39 ;  /* 0x000000273627723e */ /* 0x000fe200000000ff */
[----:B------:R-:W-:Y:S01]  /*71a0*/  FADD R206, R85, R206 ;  /* 0x000000ce55ce7221 */ /* 0x000fe20000000000 */
[----:B------:R-:W-:Y:S01]  /*71b0*/  FADD R82, R205, R82 ;  /* 0x00000052cd527221 */ /* 0x000fe20000000000 */
[----:B--2---:R-:W-:Y:S01]  /*71c0*/  @!P3 FMUL R77, R77, R77 ;  /* 0x0000004d4d4db220 */ /* 0x004fe20000400000 */
[----:B------:R-:W-:Y:S01]  /*71d0*/  F2FP.F16.F32.PACK_AB R42, R56, R45 ;  /* 0x0000002d382a723e */ /* 0x000fe200000000ff */
[----:B------:R-:W-:Y:S01]  /*71e0*/  FADD R206, R81, R206 ;  /* 0x000000ce51ce7221 */ /* 0x000fe20000000000 */
[----:B------:R-:W-:Y:S01]  /*71f0*/  F2FP.F16.F32.PACK_AB R27, R69, R64 ;  /* 0x00000040451b723e */ /* 0x000fe200000000ff */
[----:B------:R-:W-:Y:S01]  /*7200*/  FFMA R8, R77, R8, R26 ;  /* 0x000000084d087223 */ /* 0x000fe2000000001a */
[-C--:B------:R-:W-:Y:S01]  /*7210*/  FMUL R184, R184, R77.reuse ;  /* 0x0000004db8b87220 */ /* 0x080fe20000400000 */
[----:B------:R-:W-:Y:S01]  /*7220*/  FADD R203, R203, R206 ;  /* 0x000000cecbcb7221 */ /* 0x000fe20000000000 */
[----:B-1----:R-:W-:Y:S01]  /*7230*/  @!P2 FMUL R84, R84, R84 ;  /* 0x000000545454a220 */ /* 0x002fe20000400000 */
[----:B------:R1:W2:Y:S01]  /*7240*/  SYNCS.PHASECHK.TRANS64.TRYWAIT P2, [UR7+0x54000], R71 ;  /* 0x05400047ff0075a7 */ /* 0x0002a20008040147 */
[-C--:B------:R-:W-:Y:S01]  /*7250*/  FMUL R185, R185, R77.reuse ;  /* 0x0000004db9b97220 */ /* 0x080fe20000400000 */
[----:B------:R-:W-:Y:S01]  /*7260*/  FADD R203, R82, R203 ;  /* 0x000000cb52cb7221 */ /* 0x000fe20000000000 */
[-C--:B------:R-:W-:Y:S01]  /*7270*/  FMUL R188, R188, R77.reuse ;  /* 0x0000004dbcbc7220 */ /* 0x080fe20000400000 */
[-C--:B------:R-:W-:Y:S01]  /*7280*/  FMUL R189, R189, R77.reuse ;  /* 0x0000004dbdbd7220 */ /* 0x080fe20000400000 */
[----:B------:R-:W-:Y:S01]  /*7290*/  FMUL R192, R192, R77 ;  /* 0x0000004dc0c07220 */ /* 0x000fe20000400000 */
[----:B------:R-:W-:Y:S01]  /*72a0*/  FFMA R7, R84, R7, R203 ;  /* 0x0000000754077223 */ /* 0x000fe200000000cb */
[-C--:B------:R-:W-:Y:S01]  /*72b0*/  FMUL R193, R193, R77.reuse ;  /* 0x0000004dc1c17220 */ /* 0x080fe20000400000 */
        /* <DEDUP_REMOVED lines=49> */
[----:B------:R-:W-:Y:S01]  /*75d0*/  FMUL R101, R101, R77 ;  /* 0x0000004d65657220 */ /* 0x000fe20000400000 */
[----:B------:R-:W-:Y:S01]  /*75e0*/  F2FP.F16.F32.PACK_AB R26, R201, R204 ;  /* 0x000000ccc91a723e */ /* 0x000fe200000000ff */
        /* <DEDUP_REMOVED lines=67> */
[----:B-12---:R-:W-:Y:S06]  /*7a20*/  @!P0 BRA `(.L_x_27) ;  /* 0x0000000000048947 */ /* 0x006fec0003800000 */
[----:B------:R-:W-:Y:S01]  /*7a30*/  BPT.TRAP 0x1 ;  /* 0x000000040000795c */ /* 0x000fe20000300000 */
.L_x_27:
[----:B------:R-:W-:Y:S05]  /*7a40*/  @P2 BRA `(.L_x_28) ;  /* 0x0000000000082947 */ /* 0x000fea0003800000 */
[----:B------:R-:W1:Y:S02]  /*7a50*/  SYNCS.PHASECHK.TRANS64.TRYWAIT P2, [UR7+0x54000], R71 ;  /* 0x05400047ff0075a7 */ /* 0x000e640008040147 */
[----:B-1----:R-:W-:Y:S05]  /*7a60*/  @!P2 BRA `(.L_x_29) ;  /* 0x0000005c0020a947 */ /* 0x002fea0003800000 */
.L_x_28:
[----:B------:R-:W-:Y:S01]  /*7a70*/  R2UR UR7, R4 ;  /* 0x00000000040772ca */ /* 0x000fe200000e0000 */
[----:B------:R-:W-:Y:S01]  /*7a80*/  WARPGROUP.ARRIVE ;  /* 0x00000000000079c5 */ /* 0x000fe20000000000 */
[----:B------:R-:W-:Y:S01]  /*7a90*/  UMOV UR11, 0x80000020 ;  /* 0x80000020000b7882 */ /* 0x000fe20000000000 */
[----:B------:R-:W-:Y:S01]  /*7aa0*/  UMOV UR15, 0x80000020 ;  /* 0x80000020000f7882 */ /* 0x000fe20000000000 */
[----:B------:R-:W-:Y:S01]  /*7ab0*/  UMOV UR19, 0x80000020 ;  /* 0x8000002000137882 */ /* 0x000fe20000000000 */
[----:B------:R-:W-:Y:S01]  /*7ac0*/  UMOV UR23, 0x80000020 ;  /* 0x8000002000177882 */ /* 0x000fe20000000000 */
[----:B------:R-:W-:Y:S01]  /*7ad0*/  UMOV UR27, 0x80000020 ;  /* 0x80000020001b7882 */ /* 0x000fe20000000000 */
[----:B------:R-:W-:-:S06]  /*7ae0*/  F2FP.F16.F32.PACK_AB R55, R67, R74 ;  /* 0x0000004a4337723e */ /* 0x000fcc00000000ff */
[----:B------:R-:W-:-:S04]  /*7af0*/  UIMAD UR10, UR6, 0xe00, UR7 ;  /* 0x00000e00060a78a4 */ /* 0x000fc8000f8e0207 */
[----:B------:R-:W-:Y:S02]  /*7b00*/  UIADD3 UR14, UR10, 0x200, URZ ;  /* 0x000002000a0e7890 */ /* 0x000fe4000fffe03f */
[----:B------:R-:W-:Y:S02]  /*7b10*/  UIADD3 UR18, UR10, 0x400, URZ ;  /* 0x000004000a127890 */ /* 0x000fe4000fffe03f */
[----:B------:R-:W-:Y:S02]  /*7b20*/  UIADD3 UR22, UR10, 0x600, URZ ;  /* 0x000006000a167890 */ /* 0x000fe4000fffe03f */
        /* <DEDUP_REMOVED lines=253> */
[----:B------:R-:W-:Y:S01]  /*8b00*/  UIADD3 UR10, UR10, 0xdc0, URZ ;  /* 0x00000dc00a0a7890 */ /* 0x000fe2000fffe03f */
        /* <DEDUP_REMOVED lines=18> */
.L_x_30:
[----:B------:R-:W-:Y:S02]  /*8c30*/  R2UR UR10, R16 ;  /* 0x00000000100a72ca */ /* 0x000fe400000e0000 */
[----:B------:R-:W-:-:S13]  /*8c40*/  R2UR UR7, R200 ;  /* 0x00000000c80772ca */ /* 0x000fda00000e0000 */
[----:B------:R-:W-:-:S04]  /*8c50*/  ULEA UR7, UR7, UR10, 0x3 ;  /* 0x0000000a07077291 */ /* 0x000fc8000f8e183f */
[----:B------:R-:W-:-:S04]  /*8c60*/  UIADD3 UR7, UR7, 0x54028, URZ ;  /* 0x0005402807077890 */ /* 0x000fc8000fffe03f */
[----:B------:R-:W-:-:S09]  /*8c70*/  UPRMT UR7, URZ, 0x654, UR7 ;  /* 0x000006543f077896 */ /* 0x000fd20008000007 */
[----:B------:R-:W-:Y:S01]  /*8c80*/  SYNCS.ARRIVE.TRANS64.RED.A1T0 RZ, [UR7], RZ ;  /* 0x000000ffffff79a7 */ /* 0x000fe20008100407 */
[----:B------:R-:W-:Y:S05]  /*8c90*/  @P1 BRA `(.L_x_31) ;  /* 0x0000000000041947 */ /* 0x000fea0003800000 */
[----:B------:R-:W-:Y:S01]  /*8ca0*/  BPT.TRAP 0x1 ;  /* 0x000000040000795c */ /* 0x000fe20000300000 */
.L_x_31:
[----:B------:R-:W-:-:S13]  /*8cb0*/  R2UR UR7, R200 ;  /* 0x00000000c80772ca */ /* 0x000fda00000e0000 */
[----:B------:R-:W-:-:S04]  /*8cc0*/  UIADD3 UR7, UR7, 0x1, URZ ;  /* 0x0000000107077890 */ /* 0x000fc8000fffe03f */
[----:B------:R-:W-:-:S04]  /*8cd0*/  UISETP.NE.AND UP0, UPT, UR7, 0x5, UPT ;  /* 0x000000050700788c */ /* 0x000fc8000bf05270 */
[----:B------:R-:W-:Y:S01]  /*8ce0*/  USEL UR10, UR7, URZ, UP0 ;  /* 0x0000003f070a7287 */ /* 0x000fe20008000000 */
[----:B------:R-:W-:Y:S11]  /*8cf0*/  @!P0 BRA `(.L_x_32) ;  /* 0x0000000000048947 */ /* 0x000ff60003800000 */
[----:B------:R-:W-:Y:S01]  /*8d00*/  BPT.TRAP 0x1 ;  /* 0x000000040000795c */ /* 0x000fe20000300000 */
.L_x_32:
[----:B------:R-:W-:-:S13]  /*8d10*/  R2UR UR7, R16 ;  /* 0x00000000100772ca */ /* 0x000fda00000e0000 */
[----:B------:R-:W-:-:S04]  /*8d20*/  ULEA UR7, UR10, UR7, 0x3 ;  /* 0x000000070a077291 */ /* 0x000fc8000f8e183f */
[----:B------:R-:W-:-:S04]  /*8d30*/  UIADD3 UR7, UR7, 0x54028, URZ ;  /* 0x0005402807077890 */ /* 0x000fc8000fffe03f */
[----:B------:R-:W-:-:S09]  /*8d40*/  UPRMT UR7, URZ, 0x654, UR7 ;  /* 0x000006543f077896 */ /* 0x000fd20008000007 */
[----:B------:R-:W-:Y:S01]  /*8d50*/  SYNCS.ARRIVE.TRANS64.RED.A1T0 RZ, [UR7], RZ ;  /* 0x000000ffffff79a7 */ /* 0x000fe20008100407 */
[----:B------:R-:W-:Y:S05]  /*8d60*/  @P1 BRA `(.L_x_33) ;  /* 0x0000000000041947 */ /* 0x000fea0003800000 */
[----:B------:R-:W-:Y:S01]  /*8d70*/  BPT.TRAP 0x1 ;  /* 0x000000040000795c */ /* 0x000fe20000300000 */
.L_x_33:
[----:B------:R-:W-:Y:S01]  /*8d80*/  UIADD3 UR7, UR10, 0x1, URZ ;  /* 0x000000010a077890 */ /* 0x000fe2000fffe03f */
[C---:B------:R-:W-:Y:S01]  /*8d90*/  ISETP.GT.AND P2, PT, R9.reuse, 0x2, PT ;  /* 0x000000020900780c */ /* 0x040fe20003f44270 */
[----:B------:R-:W-:Y:S01]  /*8da0*/  UIADD3 UR6, UR6, 0x1, URZ ;  /* 0x0000000106067890 */ /* 0x000fe2000fffe03f */
[----:B------:R-:W-:Y:S01]  /*8db0*/  IADD3 R9, R9, -0x1, RZ ;  /* 0xffffffff09097810 */ /* 0x000fe20007ffe0ff */
[----:B------:R-:W-:Y:S01]  /*8dc0*/  UISETP.NE.AND UP0, UPT, UR7, 0x5, UPT ;  /* 0x000000050700788c */ /* 0x000fe2000bf05270 */
[----:B------:R-:W-:Y:S01]  /*8dd0*/  MOV R11, R0 ;  /* 0x00000000000b7202 */ /* 0x000fe20000000f00 */
[----:B------:R-:W-:Y:S01]  /*8de0*/  UISETP.NE.AND UP2, UPT, UR6, 0x5, UPT ;  /* 0x000000050600788c */ /* 0x000fe2000bf45270 */
[----:B------:R-:W-:Y:S01]  /*8df0*/  MOV R13, R6 ;  /* 0x00000006000d7202 */ /* 0x000fe20000000f00 */
[----:B------:R-:W-:Y:S02]  /*8e00*/  USEL UR10, UR7, URZ, UP0 ;  /* 0x0000003f070a7287 */ /* 0x000fe40008000000 */
[----:B------:R-:W-:-:S02]  /*8e10*/  USEL UR7, URZ, 0x1, UP2 ;  /* 0x000000013f077887 */ /* 0x000fc40009000000 */
[----:B------:R-:W-:Y:S02]  /*8e20*/  USEL UR60, UR6, URZ, UP2 ;  /* 0x0000003f063c7287 */ /* 0x000fe40009000000 */
[----:B------:R-:W-:Y:S02]  /*8e30*/  MOV R200, UR10 ;  /* 0x0000000a00c87c02 */ /* 0x000fe40008000f00 */
[----:B------:R-:W-:Y:S01]  /*8e40*/  LOP3.LUT R10, R10, UR7, RZ, 0x3c, !PT ;  /* 0x000000070a0a7c12 */ /* 0x000fe2000f8e3cff */
[----:B------:R-:W-:Y:S07]  /*8e50*/  @P2 BRA `(.L_x_34) ;  /* 0xffffffbc00e42947 */ /* 0x000fee000383ffff */
.L_x_23:
[----:B------:R-:W2:Y:S01]  /*8e60*/  SHFL.BFLY PT, R3, R8, 0x1, 0x1f ;  /* 0x0c201f0008037f89 */ /* 0x000ea200000e0000 */
[----:B------:R-:W-:Y:S01]  /*8e70*/  BSSY B0, `(.L_x_35) ;  /* 0x0000023000007945 */ /* 0x000fe20003800000 */
[----:B-1----:R-:W-:Y:S02]  /*8e80*/  MOV R12, 0x3f800000 ;  /* 0x3f800000000c7802 */ /* 0x002fe40000000f00 */
[----:B------:R-:W1:Y:S01]  /*8e90*/  SHFL.BFLY PT, R4, R7, 0x1, 0x1f ;  /* 0x0c201f0007047f89 */ /* 0x000e6200000e0000 */
[----:B------:R-:W-:Y:S02]  /*8ea0*/  MOV R9, 0x3f800000 ;  /* 0x3f80000000097802 */ /* 0x000fe40000000f00 */
[----:B------:R-:W-:Y:S01]  /*8eb0*/  MOV R11, 0x7f800000 ;  /* 0x7f800000000b7802 */ /* 0x000fe20000000f00 */
[----:B--2---:R-:W-:Y:S01]  /*8ec0*/  FADD R3, R3, R8 ;  /* 0x0000000803037221 */ /* 0x004fe20000000000 */
[----:B-1----:R-:W-:-:S04]  /*8ed0*/  FADD R18, R4, R7 ;  /* 0x0000000704127221 */ /* 0x002fc80000000000 */
[----:B------:R-:W1:Y:S04]  /*8ee0*/  SHFL.BFLY PT, R10, R3, 0x2, 0x1f ;  /* 0x0c401f00030a7f89 */ /* 0x000e6800000e0000 */
[----:B------:R-:W2:Y:S01]  /*8ef0*/  SHFL.BFLY PT, R19, R18, 0x2, 0x1f ;  /* 0x0c401f0012137f89 */ /* 0x000ea200000e0000 */
[C---:B-1----:R-:W-:Y:S01]  /*8f00*/  FSETP.NE.AND P0, PT, R3.reuse, -R10, PT ;  /* 0x8000000a0300720b */ /* 0x042fe20003f05000 */
[----:B------:R-:W-:Y:S01]  /*8f10*/  FADD R4, R3, R10 ;  /* 0x0000000a03047221 */ /* 0x000fe20000000000 */
[----:B------:R-:W-:Y:S01]  /*8f20*/  MOV R10, 0x7f800000 ;  /* 0x7f800000000a7802 */ /* 0x000fe20000000f00 */
[----:B--2---:R-:W-:-:S10]  /*8f30*/  FADD R7, R18, R19 ;  /* 0x0000001312077221 */ /* 0x004fd40000000000 */
[----:B------:R-:W-:Y:S05]  /*8f40*/  @!P0 BRA `(.L_x_36) ;  /* 0x0000000000548947 */ /* 0x000fea0003800000 */
[----:B------:R-:W-:Y:S01]  /*8f50*/  IADD3 R3, R4, 0x1800000, RZ ;  /* 0x0180000004037810 */ /* 0x000fe20007ffe0ff */
[----:B------:R-:W-:Y:S03]  /*8f60*/  BSSY B1, `(.L_x_37) ;  /* 0x000000c000017945 */ /* 0x000fe60003800000 */
[----:B------:R-:W-:-:S04]  /*8f70*/  LOP3.LUT R3, R3, 0x7f800000, RZ, 0xc0, !PT ;  /* 0x7f80000003037812 */ /* 0x000fc800078ec0ff */
[----:B------:R-:W-:-:S13]  /*8f80*/  ISETP.GT.U32.AND P0, PT, R3, 0x1ffffff, PT ;  /* 0x01ffffff0300780c */ /* 0x000fda0003f04070 */
[----:B------:R-:W-:Y:S05]  /*8f90*/  @P0 BRA `(.L_x_38) ;  /* 0x0000000000100947 */ /* 0x000fea0003800000 */
[----:B------:R-:W-:-:S07]  /*8fa0*/  MOV R17, 0x8fc0 ;  /* 0x00008fc000117802 */ /* 0x000fce0000000f00 */
[----:B------:R-:W-:Y:S05]  /*8fb0*/  CALL.REL.NOINC `($__internal_0_$__cuda_sm20_rcp_rn_f32_slowpath) ;  /* 0x0000004800747944 */ /* 0x000fea0003c00000 */
[----:B------:R-:W-:Y:S01]  /*8fc0*/  MOV R9, R3 ;  /* 0x0000000300097202 */ /* 0x000fe20000000f00 */
[----:B------:R-:W-:Y:S06]  /*8fd0*/  BRA `(.L_x_39) ;  /* 0x0000000000107947 */ /* 0x000fec0003800000 */
.L_x_38:
[----:B------:R-:W1:Y:S02]  /*8fe0*/  MUFU.RCP R9, R4 ;  /* 0x0000000400097308 */ /* 0x000e640000001000 */
[----:B-1----:R-:W-:-:S04]  /*8ff0*/  FFMA R3, R4, R9, -1 ;  /* 0xbf80000004037423 */ /* 0x002fc80000000009 */
[----:B------:R-:W-:-:S04]  /*9000*/  FADD.FTZ R8, -R3, -RZ ;  /* 0x800000ff03087221 */ /* 0x000fc80000010100 */
[----:B------:R-:W-:-:S07]  /*9010*/  FFMA R9, R9, R8, R9 ;  /* 0x0000000809097223 */ /* 0x000fce0000000009 */
.L_x_39:
[----:B------:R-:W-:Y:S05]  /*9020*/  BSYNC B1 ;  /* 0x0000000000017941 */ /* 0x000fea0003800000 */
.L_x_37:
[----:B------:R-:W-:Y:S01]  /*9030*/  FSETP.GEU.AND P0, PT, |R4|, 1.175494350822287508e-38, PT ;  /* 0x008000000400780b */ /* 0x000fe20003f0e200 */
[----:B------:R-:W-:-:S12]  /*9040*/  ULDC UR4, c[0x0][0x600] ;  /* 0x0001800000047ab9 */ /* 0x000fd80000000800 */
[----:B------:R-:W-:-:S04]  /*9050*/  @!P0 FMUL R4, R4, 16777216 ;  /* 0x4b80000004048820 */ /* 0x000fc80000400000 */
[----:B------:R-:W1:Y:S02]  /*9060*/  MUFU.LG2 R3, R4 ;  /* 0x0000000400037308 */ /* 0x000e640000000c00 */
[----:B-1----:R-:W-:-:S04]  /*9070*/  @!P0 FADD R3, R3, -24 ;  /* 0xc1c0000003038421 */ /* 0x002fc80000000000 */
[----:B------:R-:W-:-:S04]  /*9080*/  FMUL R3, R3, 0.69314718246459960938 ;  /* 0x3f31721803037820 */ /* 0x000fc80000400000 */
[----:B------:R-:W-:-:S07]  /*9090*/  FFMA R11, R0, UR4, R3 ;  /* 0x00000004000b7c23 */ /* 0x000fce0008000003 */
.L_x_36:
[----:B------:R-:W-:Y:S05]  /*90a0*/  BSYNC B0 ;  /* 0x0000000000007941 */ /* 0x000fea0003800000 */
.L_x_35:
[----:B------:R-:W-:Y:S01]  /*90b0*/  FSETP.NE.AND P0, PT, R18, -R19, PT ;  /* 0x800000131200720b */ /* 0x000fe20003f05000 */
[----:B------:R-:W-:Y:S01]  /*90c0*/  ULDC UR4, c[0x0][0x608] ;  /* 0x0001820000047ab9 */ /* 0x000fe20000000800 */
[----:B------:R-:W-:Y:S01]  /*90d0*/  BSSY B0, `(.L_x_40) ;  /* 0x0000051000007945 */ /* 0x000fe20003800000 */
[----:B------:R-:W-:-:S04]  /*90e0*/  FMUL R9, R9, UR4 ;  /* 0x0000000409097c20 */ /* 0x000fc80008400000 */
        /* <DEDUP_REMOVED lines=56> */
[----:B------:R-:W-:Y:S06]  /*9470*/  @!P0 BRA `(.L_x_41) ;  /* 0x0000000000588947 */ /* 0x000fec0003800000 */
[----:B------:R-:W-:Y:S01]  /*9480*/  IADD3 R0, R7, 0x1800000, RZ ;  /* 0x0180000007007810 */ /* 0x000fe20007ffe0ff */
[----:B------:R-:W-:Y:S03]  /*9490*/  BSSY B1, `(.L_x_42) ;  /* 0x000000d000017945 */ /* 0x000fe60003800000 */
[----:B------:R-:W-:-:S04]  /*94a0*/  LOP3.LUT R0, R0, 0x7f800000, RZ, 0xc0, !PT ;  /* 0x7f80000000007812 */ /* 0x000fc800078ec0ff */
[----:B------:R-:W-:-:S13]  /*94b0*/  ISETP.GT.U32.AND P0, PT, R0, 0x1ffffff, PT ;  /* 0x01ffffff0000780c */ /* 0x000fda0003f04070 */
[----:B------:R-:W-:Y:S05]  /*94c0*/  @P0 BRA `(.L_x_43) ;  /* 0x0000000000140947 */ /* 0x000fea0003800000 */
[----:B------:R-:W-:Y:S02]  /*94d0*/  MOV R4, R7 ;  /* 0x0000000700047202 */ /* 0x000fe40000000f00 */
[----:B------:R-:W-:-:S07]  /*94e0*/  MOV R17, 0x9500 ;  /* 0x0000950000117802 */ /* 0x000fce0000000f00 */
[----:B------:R-:W-:Y:S05]  /*94f0*/  CALL.REL.NOINC `($__internal_0_$__cuda_sm20_rcp_rn_f32_slowpath) ;  /* 0x0000004400247944 */ /* 0x000fea0003c00000 */
[----:B------:R-:W-:Y:S01]  /*9500*/  MOV R12, R3 ;  /* 0x00000003000c7202 */ /* 0x000fe20000000f00 */
[----:B------:R-:W-:Y:S06]  /*9510*/  BRA `(.L_x_44) ;  /* 0x0000000000107947 */ /* 0x000fec0003800000 */
.L_x_43:
[----:B------:R-:W1:Y:S02]  /*9520*/  MUFU.RCP R12, R7 ;  /* 0x00000007000c7308 */ /* 0x000e640000001000 */
[----:B-1----:R-:W-:-:S04]  /*9530*/  FFMA R0, R7, R12, -1 ;  /* 0xbf80000007007423 */ /* 0x002fc8000000000c */
[----:B------:R-:W-:-:S04]  /*9540*/  FADD.FTZ R3, -R0, -RZ ;  /* 0x800000ff00037221 */ /* 0x000fc80000010100 */
[----:B------:R-:W-:-:S07]  /*9550*/  FFMA R12, R12, R3, R12 ;  /* 0x000000030c0c7223 */ /* 0x000fce000000000c */
.L_x_44:
[----:B------:R-:W-:Y:S05]  /*9560*/  BSYNC B1 ;  /* 0x0000000000017941 */ /* 0x000fea0003800000 */
.L_x_42:
[----:B------:R-:W-:Y:S01]  /*9570*/  FSETP.GEU.AND P0, PT, |R7|, 1.175494350822287508e-38, PT ;  /* 0x008000000700780b */ /* 0x000fe20003f0e200 */
[----:B------:R-:W-:-:S12]  /*9580*/  ULDC UR4, c[0x0][0x600] ;  /* 0x0001800000047ab9 */ /* 0x000fd80000000800 */
[----:B------:R-:W-:-:S04]  /*9590*/  @!P0 FMUL R7, R7, 16777216 ;  /* 0x4b80000007078820 */ /* 0x000fc80000400000 */
[----:B------:R-:W1:Y:S02]  /*95a0*/  MUFU.LG2 R0, R7 ;  /* 0x0000000700007308 */ /* 0x000e640000000c00 */
[----:B-1----:R-:W-:-:S04]  /*95b0*/  @!P0 FADD R0, R0, -24 ;  /* 0xc1c0000000008421 */ /* 0x002fc80000000000 */
[----:B------:R-:W-:-:S04]  /*95c0*/  FMUL R3, R0, 0.69314718246459960938 ;  /* 0x3f31721800037820 */ /* 0x000fc80000400000 */
[----:B------:R-:W-:-:S07]  /*95d0*/  FFMA R10, R6, UR4, R3 ;  /* 0x00000004060a7c23 */ /* 0x000fce0008000003 */
.L_x_41:
[----:B------:R-:W-:Y:S05]  /*95e0*/  BSYNC B0 ;  /* 0x0000000000007941 */ /* 0x000fea0003800000 */
.L_x_40:
[----:B------:R-:W-:Y:S01]  /*95f0*/  R2UR UR6, R2 ;  /* 0x00000000020672ca */ /* 0x000fe200000e0000 */
[----:B------:R-:W-:Y:S01]  /*9600*/  ULDC UR4, c[0x0][0x608] ;  /* 0x0001820000047ab9 */ /* 0x000fe20000000800 */
[----:B------:R-:W-:Y:S01]  /*9610*/  R2UR UR7, R16 ;  /* 0x00000000100772ca */ /* 0x000fe200000e0000 */
[----:B------:R-:W-:Y:S01]  /*9620*/  FMUL R12, R12, UR4 ;  /* 0x000000040c0c7c20 */ /* 0x000fe20008400000 */
[----:B------:R-:W1:Y:S01]  /*9630*/  S2R R3, SR_TID.X ;  /* 0x0000000000037919 */ /* 0x000e620000002100 */
[----:B------:R-:W-:Y:S02]  /*9640*/  ULDC.64 UR8, c[0x0][0x208] ;  /* 0x0000820000087ab9 */ /* 0x000fe40000000a00 */
[-C--:B------:R-:W-:Y:S01]  /*9650*/  FMUL R186, R186, R12.reuse ;  /* 0x0000000cbaba7220 */ /* 0x080fe20000400000 */
[-C--:B------:R-:W-:Y:S01]  /*9660*/  FMUL R32, R187, R12.reuse ;  /* 0x0000000cbb207220 */ /* 0x080fe20000400000 */
[-C--:B------:R-:W-:Y:S01]  /*9670*/  FMUL R190, R190, R12.reuse ;  /* 0x0000000cbebe7220 */ /* 0x080fe20000400000 */
[-C--:B------:R-:W-:Y:S01]  /*9680*/  FMUL R30, R191, R12.reuse ;  /* 0x0000000cbf1e7220 */ /* 0x080fe20000400000 */
[-C--:B------:R-:W-:Y:S01]  /*9690*/  FMUL R194, R194, R12.reuse ;  /* 0x0000000cc2c27220 */ /* 0x080fe20000400000 */
[-C--:B------:R-:W-:Y:S01]  /*96a0*/  FMUL R28, R195, R12.reuse ;  /* 0x0000000cc31c7220 */ /* 0x080fe20000400000 */
[----:B------:R-:W-:Y:S01]  /*96b0*/  UIADD3 UR5, UR6, -0x1, URZ ;  /* 0xffffffff06057890 */ /* 0x000fe2000fffe03f */
[-C--:B------:R-:W-:Y:S01]  /*96c0*/  FMUL R198, R198, R12.reuse ;  /* 0x0000000cc6c67220 */ /* 0x080fe20000400000 */
[----:B------:R-:W-:Y:S01]  /*96d0*/  ULEA UR4, UR6, UR7, 0x3 ;  /* 0x0000000706047291 */ /* 0x000fe2000f8e183f */
[-C--:B------:R-:W-:Y:S01]  /*96e0*/  FMUL R26, R199, R12.reuse ;  /* 0x0000000cc71a7220 */ /* 0x080fe20000400000 */
[-C--:B------:R-:W-:Y:S01]  /*96f0*/  FMUL R170, R170, R12.reuse ;  /* 0x0000000caaaa7220 */ /* 0x080fe20000400000 */
[-C--:B------:R-:W-:Y:S01]  /*9700*/  FMUL R24, R171, R12.reuse ;  /* 0x0000000cab187220 */ /* 0x080fe20000400000 */
[----:B------:R-:W-:Y:S01]  /*9710*/  ISETP.NE.AND P0, PT, RZ, UR5, PT ;  /* 0x00000005ff007c0c */ /* 0x000fe2000bf05270 */
[-C--:B------:R-:W-:Y:S01]  /*9720*/  FMUL R174, R174, R12.reuse ;  /* 0x0000000caeae7220 */ /* 0x080fe20000400000 */
[-C--:B------:R-:W-:Y:S01]  /*9730*/  FMUL R22, R175, R12.reuse ;  /* 0x0000000caf167220 */ /* 0x080fe20000400000 */
[-C--:B------:R-:W-:Y:S01]  /*9740*/  FMUL R178, R178, R12.reuse ;  /* 0x0000000cb2b27220 */ /* 0x080fe20000400000 */
[----:B------:R-:W-:Y:S01]  /*9750*/  SEL R0, RZ, 0x1, P0 ;  /* 0x00000001ff007807 */ /* 0x000fe20000000000 */
[-C--:B------:R-:W-:Y:S01]  /*9760*/  FMUL R18, R179, R12.reuse ;  /* 0x0000000cb3127220 */ /* 0x080fe20000400000 */
[-C--:B------:R-:W-:Y:S01]  /*9770*/  FMUL R182, R182, R12.reuse ;  /* 0x0000000cb6b67220 */ /* 0x080fe20000400000 */
[-C--:B------:R-:W-:Y:S01]  /*9780*/  FMUL R183, R183, R12.reuse ;  /* 0x0000000cb7b77220 */ /* 0x080fe20000400000 */
[----:B------:R-:W-:Y:S01]  /*9790*/  SHF.L.U32 R0, R0, 0x1f, RZ ;  /* 0x0000001f00007819 */ /* 0x000fe200000006ff */
[-C--:B------:R-:W-:Y:S01]  /*97a0*/  FMUL R154, R154, R12.reuse ;  /* 0x0000000c9a9a7220 */ /* 0x080fe20000400000 */
[-C--:B------:R-:W-:Y:S01]  /*97b0*/  FMUL R155, R155, R12.reuse ;  /* 0x0000000c9b9b7220 */ /* 0x080fe20000400000 */
[-C--:B------:R-:W-:Y:S01]  /*97c0*/  FMUL R158, R158, R12.reuse ;  /* 0x0000000c9e9e7220 */ /* 0x080fe20000400000 */
[----:B------:R-:W2:Y:S01]  /*97d0*/  SYNCS.PHASECHK.TRANS64.TRYWAIT P0, [UR4+0x54098], R0 ;  /* 0x05409800ff0075a7 */ /* 0x000ea20008000144 */
        /* <DEDUP_REMOVED lines=13> */
[----:B-1----:R-:W-:Y:S01]  /*98b0*/  LOP3.LUT P1, RZ, R3, 0x3, RZ, 0xc0, !PT ;  /* 0x0000000303ff7812 */ /* 0x002fe2000782c0ff */
        /* <DEDUP_REMOVED lines=8> */
[----:B------:R-:W-:Y:S01]  /*9940*/  LOP3.LUT R23, R3, 0x7f, RZ, 0xc0, !PT ;  /* 0x0000007f03177812 */ /* 0x000fe200078ec0ff */
[----:B--2---:R-:W-:Y:S06]  /*9950*/  @!P0 BRA `(.L_x_45) ;  /* 0x0000003c007c8947 */ /* 0x004fec0003800000 */
.L_x_104:
[----:B------:R-:W-:Y:S01]  /*9960*/  R2UR UR4, R5 ;  /* 0x00000000050472ca */ /* 0x000fe200000e0000 */
[----:B------:R-:W-:Y:S01]  /*9970*/  BSSY B0, `(.L_x_46) ;  /* 0x0000019000007945 */ /* 0x000fe20003800000 */
[----:B------:R-:W-:-:S11]  /*9980*/  SHF.R.U32.HI R25, RZ, 0x5, R23 ;  /* 0x00000005ff197819 */ /* 0x000fd60000011617 */
[----:B------:R-:W-:Y:S01]  /*9990*/  USHF.L.U32 UR42, UR4, 0x6, URZ ;  /* 0x00000006042a7899 */ /* 0x000fe2000800063f */
[----:B------:R-:W-:Y:S11]  /*99a0*/  @P1 BRA `(.L_x_47) ;  /* 0x0000000000541947 */ /* 0x000ff60003800000 */
[----:B------:R-:W2:Y:S01]  /*99b0*/  S2UR UR4, SR_CTAID.Y ;  /* 0x00000000000479c3 */ /* 0x000ea20000002600 */
[----:B-1----:R-:W-:Y:S01]  /*99c0*/  SHF.R.U32.HI R0, RZ, 0x2, R3 ;  /* 0x00000002ff007819 */ /* 0x002fe20000011603 */
[----:B------:R-:W-:Y:S01]  /*99d0*/  ULDC.64 UR6, c[0x0][0x688] ;  /* 0x0001a20000067ab9 */ /* 0x000fe20000000a00 */
[----:B------:R-:W-:Y:S02]  /*99e0*/  SHF.L.U32 R3, R25, 0x4, RZ ;  /* 0x0000000419037819 */ /* 0x000fe400000006ff */
[----:B------:R-:W-:-:S03]  /*99f0*/  LOP3.LUT R0, R0, 0x7, RZ, 0xc0, !PT ;  /* 0x0000000700007812 */ /* 0x000fc600078ec0ff */
[----:B------:R-:W1:Y:S01]  /*9a00*/  S2UR UR5, SR_CTAID.Z ;  /* 0x00000000000579c3 */ /* 0x000e620000002700 */
[----:B------:R-:W-:-:S04]  /*9a10*/  LOP3.LUT R0, R3, 0xfffffff0, R0, 0xe2, !PT ;  /* 0xfffffff003007812 */ /* 0x000fc800078ee200 */
[----:B------:R-:W-:-:S04]  /*9a20*/  IADD3 R4, R0, UR42, RZ ;  /* 0x0000002a00047c10 */ /* 0x000fc8000fffe0ff */
[----:B------:R-:W-:Y:S01]  /*9a30*/  IADD3 R3, R4, 0x8, RZ ;  /* 0x0000000804037810 */ /* 0x000fe20007ffe0ff */
[----:B--2---:R-:W-:-:S04]  /*9a40*/  UIMAD UR4, UR4, UR6, UR42 ;  /* 0x00000006040472a4 */ /* 0x004fc8000f8e022a */
[----:B-1----:R-:W-:-:S03]  /*9a50*/  UIMAD UR4, UR5, UR7, UR4 ;  /* 0x00000007050472a4 */ /* 0x002fc6000f8e0204 */
[----:B------:R-:W-:Y:S02]  /*9a60*/  ULDC UR5, c[0x0][0x288] ;  /* 0x0000a20000057ab9 */ /* 0x000fe40000000800 */
[----:B------:R-:W-:Y:S02]  /*9a70*/  ISETP.GE.U32.AND P0, PT, R4, UR5, PT ;  /* 0x0000000504007c0c */ /* 0x000fe4000bf06070 */
[----:B------:R-:W-:Y:S02]  /*9a80*/  IADD3 R0, P2, R0, UR4, RZ ;  /* 0x0000000400007c10 */ /* 0x000fe4000ff5e0ff */
[----:B------:R-:W-:Y:S01]  /*9a90*/  ISETP.GE.U32.AND P1, PT, R3, UR5, PT ;  /* 0x0000000503007c0c */ /* 0x000fe2000bf26070 */
[----:B------:R-:W-:Y:S01]  /*9aa0*/  ULDC.64 UR4, c[0x0][0x680] ;  /* 0x0001a00000047ab9 */ /* 0x000fe20000000a00 */
[----:B------:R-:W-:Y:S02]  /*9ab0*/  IADD3.X R3, RZ, RZ, RZ, P2, !PT ;  /* 0x000000ffff037210 */ /* 0x000fe400017fe4ff */
[----:B------:R-:W-:-:S04]  /*9ac0*/  LEA R4, P2, R0, UR4, 0x2 ;  /* 0x0000000400047c11 */ /* 0x000fc8000f8410ff */
[----:B------:R-:W-:-:S05]  /*9ad0*/  LEA.HI.X R5, R0, UR5, R3, 0x2, P2 ;  /* 0x0000000500057c11 */ /* 0x000fca00090f1403 */
[----:B------:R2:W-:Y:S04]  /*9ae0*/  @!P0 STG.E desc[UR8][R4.64], R11 ;  /* 0x0000000b04008986 */ /* 0x0005e8000c101908 */
[----:B------:R2:W-:Y:S02]  /*9af0*/  @!P1 STG.E desc[UR8][R4.64+0x20], R10 ;  /* 0x0000200a04009986 */ /* 0x0005e4000c101908 */
.L_x_47:
[----:B------:R-:W-:Y:S05]  /*9b00*/  BSYNC B0 ;  /* 0x0000000000007941 */ /* 0x000fea0003800000 */
.L_x_46:
[----:B------:R-:W-:Y:S01]  /*9b10*/  ULDC.64 UR4, c[0x0][0x730] ;  /* 0x0001cc0000047ab9 */ /* 0x000fe20000000a00 */
[-C--:B------:R-:W-:Y:S01]  /*9b20*/  FMUL R106, R106, R12.reuse ;  /* 0x0000000c6a6a7220 */ /* 0x080fe20000400000 */
[----:B------:R-:W-:Y:S01]  /*9b30*/  ISETP.NE.U32.AND P0, PT, RZ, UR4, PT ;  /* 0x00000004ff007c0c */ /* 0x000fe2000bf05070 */
[-C--:B------:R-:W-:Y:S01]  /*9b40*/  FMUL R107, R107, R12.reuse ;  /* 0x0000000c6b6b7220 */ /* 0x080fe20000400000 */
[-C--:B------:R-:W-:Y:S01]  /*9b50*/  FMUL R110, R110, R12.reuse ;  /* 0x0000000c6e6e7220 */ /* 0x080fe20000400000 */
[-C--:B------:R-:W-:Y:S01]  /*9b60*/  FMUL R111, R111, R12.reuse ;  /* 0x0000000c6f6f7220 */ /* 0x080fe20000400000 */
[----:B------:R-:W-:Y:S01]  /*9b70*/  ISETP.NE.AND.EX P0, PT, RZ, UR5, PT, P0 ;  /* 0x00000005ff007c0c */ /* 0x000fe2000bf05300 */
        /* <DEDUP_REMOVED lines=12> */
[----:B------:R-:W-:Y:S06]  /*9c40*/  @P0 BRA `(.L_x_48) ;  /* 0x0000000000200947 */ /* 0x000fec0003800000 */
[----:B------:R-:W-:Y:S02]  /*9c50*/  ULDC.64 UR4, c[0x0][0x728] ;  /* 0x0001ca0000047ab9 */ /* 0x000fe40000000a00 */
[----:B------:R-:W-:-:S04]  /*9c60*/  ISETP.NE.U32.AND P0, PT, RZ, UR4, PT ;  /* 0x00000004ff007c0c */ /* 0x000fc8000bf05070 */
[----:B------:R-:W-:-:S13]  /*9c70*/  ISETP.NE.AND.EX P0, PT, RZ, UR5, PT, P0 ;  /* 0x00000005ff007c0c */ /* 0x000fda000bf05300 */
[----:B------:R-:W-:Y:S05]  /*9c80*/  @!P0 BRA `(.L_x_49) ;  /* 0x00000000000c8947 */ /* 0x000fea0003800000 */
[----:B--2---:R-:W2:Y:S02]  /*9c90*/  LDC.64 R4, c[0x0][0x728] ;  /* 0x0001ca00ff047b82 */ /* 0x004ea40000000a00 */
[----:B--2---:R4:W5:Y:S01]  /*9ca0*/  LDG.E R19, desc[UR8][R4.64] ;  /* 0x0000000804137981 */ /* 0x004962000c1e1900 */
[----:B------:R-:W-:Y:S05]  /*9cb0*/  BRA `(.L_x_48) ;  /* 0x0000000000047947 */ /* 0x000fea0003800000 */
.L_x_49:
[----:B------:R-:W3:Y:S02]  /*9cc0*/  LDC R19, c[0x0][0x720] ;  /* 0x0001c800ff137b82 */ /* 0x000ee40000000800 */
.L_x_48:
[----:B-1----:R-:W-:-:S04]  /*9cd0*/  MOV R0, RZ ;  /* 0x000000ff00007202 */ /* 0x002fc80000000f00 */
[----:B------:R-:W-:-:S13]  /*9ce0*/  LOP3.LUT P0, RZ, R0, 0x1bf, RZ, 0xc0, !PT ;  /* 0x000001bf00ff7812 */ /* 0x000fda000780c0ff */
[----:B------:R-:W-:Y:S05]  /*9cf0*/  @!P0 BRA `(.L_x_50) ;  /* 0x0000000000408947 */ /* 0x000fea0003800000 */
[----:B------:R-:W-:Y:S01]  /*9d00*/  MOV R14, 0x0 ;  /* 0x00000000000e7802 */ /* 0x000fe20000000f00 */
[----:B------:R-:W-:Y:S01]  /*9d10*/  ULDC.64 UR4, c[0x4][0x70] ;  /* 0x01001c0000047ab9 */ /* 0x000fe20000000a00 */
[----:B------:R-:W-:Y:S01]  /*9d20*/  ULDC.64 UR6, c[0x4][0x8] ;  /* 0x0100020000067ab9 */ /* 0x000fe20000000a00 */
[----:B--2-4-:R-:W-:Y:S02]  /*9d30*/  MOV R4, UR4 ;  /* 0x0000000400047c02 */ /* 0x014fe40008000f00 */
[----:B------:R-:W-:Y:S01]  /*9d40*/  MOV R5, UR5 ;  /* 0x0000000500057c02 */ /* 0x000fe20008000f00 */
[----:B------:R-:W1:Y:S01]  /*9d50*/  LDC.64 R14, c[0x4][R14] ;  /* 0x010000000e0e7b82 */ /* 0x000e620000000a00 */
[----:B------:R-:W-:Y:S01]  /*9d60*/  ULDC.64 UR4, c[0x4][0x78] ;  /* 0x01001e0000047ab9 */ /* 0x000fe20000000a00 */
[----:B------:R-:W-:Y:S02]  /*9d70*/  MOV R10, UR6 ;  /* 0x00000006000a7c02 */ /* 0x000fe40008000f00 */
[----:B------:R-:W-:-:S02]  /*9d80*/  MOV R6, UR4 ;  /* 0x0000000400067c02 */ /* 0x000fc40008000f00 */
[----:B------:R-:W-:Y:S02]  /*9d90*/  MOV R7, UR5 ;  /* 0x0000000500077c02 */ /* 0x000fe40008000f00 */
[----:B------:R-:W-:Y:S02]  /*9da0*/  MOV R11, UR7 ;  /* 0x00000007000b7c02 */ /* 0x000fe40008000f00 */
[----:B------:R-:W-:Y:S02]  /*9db0*/  MOV R8, 0x70 ;  /* 0x0000007000087802 */ /* 0x000fe40000000f00 */
[----:B------:R-:W-:Y:S02]  /*9dc0*/  MOV R12, 0x1 ;  /* 0x00000001000c7802 */ /* 0x000fe40000000f00 */
[----:B------:R-:W-:-:S07]  /*9dd0*/  MOV R13, RZ ;  /* 0x000000ff000d7202 */ /* 0x000fce0000000f00 */
[----:B------:R-:W-:-:S07]  /*9de0*/  LEPC R20, `(.L_x_50) ;  /* 0x000000001014794e */ /* 0x000fce0000000000 */
[----:B-1-3-5:R-:W-:Y:S05]  /*9df0*/  CALL.ABS.NOINC R14 ;  /* 0x000000000e007343 */ /* 0x02afea0003c00000 */
.L_x_50:
[----:B------:R-:W-:Y:S02]  /*9e00*/  R2UR UR4, R2 ;  /* 0x00000000020472ca */ /* 0x000fe400000e0000 */
[----:B------:R-:W-:-:S11]  /*9e10*/  R2UR UR5, R16 ;  /* 0x00000000100572ca */ /* 0x000fd600000e0000 */
[----:B------:R-:W-:Y:S02]  /*9e20*/  UIADD3 UR4, UR4, -0x1, URZ ;  /* 0xffffffff04047890 */ /* 0x000fe4000fffe03f */
[----:B------:R-:W-:-:S04]  /*9e30*/  MOV R17, UR5 ;  /* 0x0000000500117c02 */ /* 0x000fc80008000f00 */
[----:B------:R-:W-:-:S05]  /*9e40*/  MOV R0, UR4 ;  /* 0x0000000400007c02 */ /* 0x000fca0008000f00 */
[----:B------:R-:W-:-:S05]  /*9e50*/  IMAD R17, R0, 0x2200, R17 ;  /* 0x0000220000117824 */ /* 0x000fca00078e0211 */
        /* <DEDUP_REMOVED lines=18> */
.L_x_51:
[----:B--2-4-:R-:W1:Y:S01]  /*9f80*/  S2R R5, SR_TID.X ;  /* 0x0000000000057919 */ /* 0x014e620000002100 */
[----:B------:R-:W-:Y:S01]  /*9f90*/  ULDC.64 UR4, c[0x0][0x730] ;  /* 0x0001cc0000047ab9 */ /* 0x000fe20000000a00 */
[----:B------:R-:W-:Y:S02]  /*9fa0*/  IADD3 R23, R23, 0x1f, RZ ;  /* 0x0000001f17177810 */ /* 0x000fe40007ffe0ff */
[----:B------:R-:W-:Y:S02]  /*9fb0*/  ISETP.NE.U32.AND P0, PT, RZ, UR4, PT ;  /* 0x00000004ff007c0c */ /* 0x000fe4000bf05070 */
[----:B------:R-:W-:Y:S02]  /*9fc0*/  ISETP.GT.U32.AND P1, PT, R23, 0x3e, PT ;  /* 0x0000003e1700780c */ /* 0x000fe40003f24070 */
[----:B------:R-:W-:-:S13]  /*9fd0*/  ISETP.NE.AND.EX P0, PT, RZ, UR5, PT, P0 ;  /* 0x00000005ff007c0c */ /* 0x000fda000bf05300 */
[----:B---3-5:R-:W2:Y:S01]  /*9fe0*/  @P0 LDC R19, c[0x0][0x720] ;  /* 0x0001c800ff130b82 */ /* 0x028ea20000000800 */
[----:B-1----:R-:W-:Y:S02]  /*9ff0*/  SHF.L.U32 R0, R5, 0x5, RZ ;  /* 0x0000000505007819 */ /* 0x002fe400000006ff */
[----:B------:R-:W-:Y:S02]  /*a000*/  SHF.R.U32.HI R4, RZ, 0x1, R5 ;  /* 0x00000001ff047819 */ /* 0x000fe40000011605 */
[C---:B------:R-:W-:Y:S02]  /*a010*/  LOP3.LUT R3, R0.reuse, 0xc0, RZ, 0xc0, !PT ;  /* 0x000000c000037812 */ /* 0x040fe400078ec0ff */
[----:B------:R-:W-:Y:S02]  /*a020*/  LOP3.LUT R6, R0, 0x20, RZ, 0xc0, !PT ;  /* 0x0000002000067812 */ /* 0x000fe400078ec0ff */
[----:B------:R-:W-:Y:S02]  /*a030*/  LOP3.LUT R3, R3, 0x8, R4, 0xf8, !PT ;  /* 0x0000000803037812 */ /* 0x000fe400078ef804 */
[----:B------:R-:W-:-:S02]  /*a040*/  SHF.L.U32 R4, R5, 0x2, RZ ;  /* 0x0000000205047819 */ /* 0x000fc400000006ff */
[----:B------:R-:W-:Y:S01]  /*a050*/  LEA R6, R25, R6, 0x9 ;  /* 0x0000000619067211 */ /* 0x000fe200078e48ff */
[-C--:B--2---:R-:W-:Y:S01]  /*a060*/  FMUL R185, R185, R19.reuse ;  /* 0x00000013b9b97220 */ /* 0x084fe20000400000 */
[----:B------:R-:W-:Y:S01]  /*a070*/  LOP3.LUT R3, R3, 0x18, R4, 0x78, !PT ;  /* 0x0000001803037812 */ /* 0x000fe200078e7804 */
[-C--:B------:R-:W-:Y:S01]  /*a080*/  FMUL R4, R184, R19.reuse ;  /* 0x00000013b8047220 */ /* 0x080fe20000400000 */
[----:B------:R-:W-:Y:S01]  /*a090*/  LOP3.LUT R0, R0, 0x100, RZ, 0xc0, !PT ;  /* 0x0000010000007812 */ /* 0x000fe200078ec0ff */
[-C--:B------:R-:W-:Y:S01]  /*a0a0*/  FMUL R32, R32, R19.reuse ;  /* 0x0000001320207220 */ /* 0x080fe20000400000 */
[----:B------:R-:W-:Y:S01]  /*a0b0*/  LOP3.LUT P0, RZ, R5, 0x4, RZ, 0xc0, !PT ;  /* 0x0000000405ff7812 */ /* 0x000fe2000780c0ff */
[-C--:B------:R-:W-:Y:S01]  /*a0c0*/  FMUL R5, R186, R19.reuse ;  /* 0x00000013ba057220 */ /* 0x080fe20000400000 */
[----:B------:R-:W-:Y:S01]  /*a0d0*/  IADD3 R0, R3, R6, R0 ;  /* 0x0000000603007210 */ /* 0x000fe20007ffe000 */
        /* <DEDUP_REMOVED lines=108> */
[----:B------:R-:W-:-:S02]  /*a7a0*/  MOV R19, 0x10 ;  /* 0x0000001000137802 */ /* 0x000fc40000000f00 */
[----:B------:R-:W-:Y:S02]  /*a7b0*/  LEA R3, R0, R17, 0x1 ;  /* 0x0000001100037211 */ /* 0x000fe400078e08ff */
[----:B------:R-:W-:Y:S02]  /*a7c0*/  SEL R0, R19, 0xfffffff0, !P0 ;  /* 0xfffffff013007807 */ /* 0x000fe40004000000 */
        /* <DEDUP_REMOVED lines=8> */
[----:B------:R-:W-:Y:S01]  /*a850*/  IADD3 R19, R3, 0x1000, RZ ;  /* 0x0000100003137810 */ /* 0x000fe20007ffe0ff */
[----:B------:R-:W-:Y:S06]  /*a860*/  @P1 BRA `(.L_x_52) ;  /* 0x0000000000041947 */ /* 0x000fec0003800000 */
[----:B------:R-:W-:-:S04]  /*a870*/  DEPBAR.LE SB0, 0x1 ;  /* 0x000080400000791a */ /* 0x000fc80000000000 */
.L_x_52:
[----:B------:R-:W-:Y:S05]  /*a880*/  WARPSYNC.ALL ;  /* 0x0000000000007948 */ /* 0x000fea0003800000 */
[----:B------:R-:W-:Y:S01]  /*a890*/  BAR.SYNC.DEFER_BLOCKING 0x1, 0x80 ;  /* 0x0042000000007b1d */ /* 0x000fe20000010000 */
[C---:B------:R-:W-:Y:S02]  /*a8a0*/  LEA R19, R0.reuse, R19, 0x1 ;  /* 0x0000001300137211 */ /* 0x040fe400078e08ff */
[----:B------:R-:W-:Y:S02]  /*a8b0*/  LEA R0, R0, R3, 0x1 ;  /* 0x0000000300007211 */ /* 0x000fe400078e08ff */
[----:B------:R-:W-:Y:S01]  /*a8c0*/  F2FP.F16.F32.PACK_AB R12, R12, R13 ;  /* 0x0000000d0c0c723e */ /* 0x000fe200000000ff */
[----:B------:R-:W-:Y:S01]  /*a8d0*/  BSSY B0, `(.L_x_53) ;  /* 0x000001c000007945 */ /* 0x000fe20003800000 */
[----:B------:R-:W-:-:S02]  /*a8e0*/  F2FP.F16.F32.PACK_AB R13, R24, R15 ;  /* 0x0000000f180d723e */ /* 0x000fc400000000ff */
[----:B------:R-:W-:Y:S02]  /*a8f0*/  F2FP.F16.F32.PACK_AB R14, R14, R21 ;  /* 0x000000150e0e723e */ /* 0x000fe400000000ff */
[----:B------:R-:W-:Y:S02]  /*a900*/  F2FP.F16.F32.PACK_AB R15, R22, R23 ;  /* 0x00000017160f723e */ /* 0x000fe400000000ff */
[----:B------:R-:W-:Y:S02]  /*a910*/  F2FP.F16.F32.PACK_AB R20, R20, R25 ;  /* 0x000000191414723e */ /* 0x000fe400000000ff */
[----:B------:R-:W-:Y:S02]  /*a920*/  F2FP.F16.F32.PACK_AB R21, R18, R27 ;  /* 0x0000001b1215723e */ /* 0x000fe400000000ff */
[----:B------:R-:W-:Y:S02]  /*a930*/  F2FP.F16.F32.PACK_AB R22, R181, R180 ;  /* 0x000000b4b516723e */ /* 0x000fe400000000ff */
[----:B------:R-:W-:Y:S01]  /*a940*/  F2FP.F16.F32.PACK_AB R23, R183, R182 ;  /* 0x000000b6b717723e */ /* 0x000fe200000000ff */
[----:B------:R1:W-:Y:S04]  /*a950*/  STSM.16.M88.4 [R3], R4 ;  /* 0x0000000403007844 */ /* 0x0003e80000000200 */
[----:B------:R1:W-:Y:S01]  /*a960*/  STSM.16.M88.4 [R0], R8 ;  /* 0x0000000800007844 */ /* 0x0003e20000000200 */
[----:B------:R-:W-:Y:S01]  /*a970*/  @!PT LDS RZ, [RZ] ;  /* 0x00000000fffff984 */ /* 0x000fe20000000800 */
[----:B------:R-:W-:Y:S01]  /*a980*/  @!PT LDS RZ, [RZ] ;  /* 0x00000000fffff984 */ /* 0x000fe20000000800 */
[----:B------:R-:W-:Y:S01]  /*a990*/  @!PT LDS RZ, [RZ] ;  /* 0x00000000fffff984 */ /* 0x000fe20000000800 */
[----:B------:R-:W-:Y:S01]  /*a9a0*/  @!PT LDS RZ, [RZ] ;  /* 0x00000000fffff984 */ /* 0x000fe20000000800 */
[----:B------:R2:W-:Y:S06]  /*a9b0*/  MEMBAR.ALL.CTA ;  /* 0x0000000000007992 */ /* 0x0005ec0000008000 */
[----:B--2---:R-:W2:Y:S02]  /*a9c0*/  FENCE.VIEW.ASYNC.S ;  /* 0x00000000000073c6 */ /* 0x004ea40000000000 */
[----:B--2---:R-:W-:Y:S06]  /*a9d0*/  BAR.SYNC.DEFER_BLOCKING 0x1, 0x80 ;  /* 0x0042000000007b1d */ /* 0x004fec0000010000 */
[----:B------:R-:W-:Y:S05]  /*a9e0*/  @P1 BRA `(.L_x_54) ;  /* 0x0000000000281947 */ /* 0x000fea0003800000 */
[----:B------:R-:W-:Y:S01]  /*a9f0*/  S2UR UR44, SR_CTAID.Z ;  /* 0x00000000002c79c3 */ /* 0x000fe20000002700 */
[----:B------:R-:W-:Y:S01]  /*aa00*/  ULDC.64 UR4, c[0x0][0x198] ;  /* 0x0000660000047ab9 */ /* 0x000fe20000000a00 */
[----:B------:R-:W-:Y:S01]  /*aa10*/  R2UR UR40, R17 ;  /* 0x00000000112872ca */ /* 0x000fe200000e0000 */
[----:B------:R-:W-:Y:S01]  /*aa20*/  UIADD3 UR4, UP0, UR4, 0x670, URZ ;  /* 0x0000067004047890 */ /* 0x000fe2000ff1e03f */
[----:B------:R-:W-:-:S03]  /*aa30*/  UMOV UR41, URZ ;  /* 0x0000003f00297c82 */ /* 0x000fc60008000000 */
[----:B------:R-:W-:Y:S01]  /*aa40*/  UIADD3.X UR5, URZ, UR5, URZ, UP0, !UPT ;  /* 0x000000053f057290 */ /* 0x000fe200087fe43f */
[----:B------:R-:W2:Y:S08]  /*aa50*/  S2UR UR43, SR_CTAID.Y ;  /* 0x00000000002b79c3 */ /* 0x000eb00000002600 */
[----:B--2---:R2:W-:Y:S01]  /*aa60*/  UTMASTG.4D [UR40], [UR4] ;  /* 0x00000028040073b5 */ /* 0x0045e20008018000 */
[----:B------:R0:W-:Y:S01]  /*aa70*/  UTMACMDFLUSH ;  /* 0x00000000000079b7 */ /* 0x0001e20000000000 */
[----:B--2---:R-:W-:-:S04]  /*aa80*/  DEPBAR.LE SB0, 0x1 ;  /* 0x000080400000791a */ /* 0x004fc80000000000 */
.L_x_54:
[----:B------:R-:W-:Y:S05]  /*aa90*/  BSYNC B0 ;  /* 0x0000000000007941 */ /* 0x000fea0003800000 */
.L_x_53:
[----:B------:R-:W-:Y:S01]  /*aaa0*/  BAR.SYNC.DEFER_BLOCKING 0x1, 0x80 ;  /* 0x0042000000007b1d */ /* 0x000fe20000010000 */
[----:B-1----:R-:W-:Y:S02]  /*aab0*/  F2FP.F16.F32.PACK_AB R4, R153, R152 ;  /* 0x000000989904723e */ /* 0x002fe400000000ff */
[----:B------:R-:W-:Y:S02]  /*aac0*/  F2FP.F16.F32.PACK_AB R5, R155, R154 ;  /* 0x0000009a9b05723e */ /* 0x000fe400000000ff */
[----:B------:R-:W-:Y:S01]  /*aad0*/  F2FP.F16.F32.PACK_AB R6, R157, R156 ;  /* 0x0000009c9d06723e */ /* 0x000fe200000000ff */
[----:B------:R-:W-:Y:S01]  /*aae0*/  BSSY B0, `(.L_x_55) ;  /* 0x000001c000007945 */ /* 0x000fe20003800000 */
[----:B------:R-:W-:Y:S02]  /*aaf0*/  F2FP.F16.F32.PACK_AB R7, R159, R158 ;  /* 0x0000009e9f07723e */ /* 0x000fe400000000ff */
[----:B------:R-:W-:Y:S02]  /*ab00*/  F2FP.F16.F32.PACK_AB R8, R161, R160 ;  /* 0x000000a0a108723e */ /* 0x000fe400000000ff */
[----:B------:R-:W-:-:S02]  /*ab10*/  F2FP.F16.F32.PACK_AB R9, R163, R162 ;  /* 0x000000a2a309723e */ /* 0x000fc400000000ff */
[----:B------:R-:W-:Y:S02]  /*ab20*/  F2FP.F16.F32.PACK_AB R10, R165, R164 ;  /* 0x000000a4a50a723e */ /* 0x000fe400000000ff */
[----:B------:R-:W-:Y:S01]  /*ab30*/  F2FP.F16.F32.PACK_AB R11, R167, R166 ;  /* 0x000000a6a70b723e */ /* 0x000fe200000000ff */
[----:B------:R1:W-:Y:S04]  /*ab40*/  STSM.16.M88.4 [R3+0x1000], R12 ;  /* 0x0010000c03007844 */ /* 0x0003e80000000200 */
[----:B------:R1:W-:Y:S01]  /*ab50*/  STSM.16.M88.4 [R0+0x1000], R20 ;  /* 0x0010001400007844 */ /* 0x0003e20000000200 */
        /* <DEDUP_REMOVED lines=9> */
[----:B------:R-:W-:Y:S01]  /*abf0*/  R2UR UR8, R17 ;  /* 0x00000000110872ca */ /* 0x000fe200000e0000 */
[----:B------:R-:W-:Y:S01]  /*ac00*/  ULDC.64 UR4, c[0x0][0x198] ;  /* 0x0000660000047ab9 */ /* 0x000fe20000000a00 */
[----:B------:R-:W-:Y:S01]  /*ac10*/  UMOV UR9, 0x20 ;  /* 0x0000002000097882 */ /* 0x000fe20000000000 */
[----:B------:R-:W-:Y:S01]  /*ac20*/  UIADD3 UR4, UP0, UR4, 0x670, URZ ;  /* 0x0000067004047890 */ /* 0x000fe2000ff1e03f */
[----:B------:R-:W-:-:S03]  /*ac30*/  UMOV UR10, UR42 ;  /* 0x0000002a000a7c82 */ /* 0x000fc60008000000 */
[----:B------:R-:W2:Y:S01]  /*ac40*/  S2UR UR11, SR_CTAID.Y ;  /* 0x00000000000b79c3 */ /* 0x000ea20000002600 */
[----:B------:R-:W-:-:S05]  /*ac50*/  UIADD3.X UR5, URZ, UR5, URZ, UP0, !UPT ;  /* 0x000000053f057290 */ /* 0x000fca00087fe43f */
[----:B------:R-:W-:-:S09]  /*ac60*/  UIADD3 UR8, UR8, 0x1000, URZ ;  /* 0x0000100008087890 */ /* 0x000fd2000fffe03f */
[----:B--2---:R2:W-:Y:S01]  /*ac70*/  UTMASTG.4D [UR8], [UR4] ;  /* 0x00000008040073b5 */ /* 0x0045e20008018000 */
[----:B------:R0:W-:Y:S01]  /*ac80*/  UTMACMDFLUSH ;  /* 0x00000000000079b7 */ /* 0x0001e20000000000 */
[----:B--2---:R-:W-:-:S04]  /*ac90*/  DEPBAR.LE SB0, 0x1 ;  /* 0x000080400000791a */ /* 0x004fc80000000000 */
.L_x_56:
[----:B------:R-:W-:Y:S05]  /*aca0*/  BSYNC B0 ;  /* 0x0000000000007941 */ /* 0x000fea0003800000 */
.L_x_55:
        /* <DEDUP_REMOVED lines=24> */
[----:B------:R-:W-:Y:S01]  /*ae30*/  UMOV UR9, 0x40 ;  /* 0x0000004000097882 */ /* 0x000fe20000000000 */
[----:B------:R-:W-:Y:S02]  /*ae40*/  UMOV UR10, UR42 ;  /* 0x0000002a000a7c82 */ /* 0x000fe40008000000 */
[----:B------:R-:W-:Y:S01]  /*ae50*/  UIADD3.X UR5, URZ, UR5, URZ, UP0, !UPT ;  /* 0x000000053f057290 */ /* 0x000fe200087fe43f */
[----:B------:R-:W2:Y:S08]  /*ae60*/  S2UR UR11, SR_CTAID.Y ;  /* 0x00000000000b79c3 */ /* 0x000eb00000002600 */
[----:B--2---:R2:W-:Y:S01]  /*ae70*/  UTMASTG.4D [UR8], [UR4] ;  /* 0x00000008040073b5 */ /* 0x0045e20008018000 */
[----:B------:R0:W-:Y:S01]  /*ae80*/  UTMACMDFLUSH ;  /* 0x00000000000079b7 */ /* 0x0001e20000000000 */
[----:B--2---:R-:W-:-:S04]  /*ae90*/  DEPBAR.LE SB0, 0x1 ;  /* 0x000080400000791a */ /* 0x004fc80000000000 */
.L_x_58:
[----:B------:R-:W-:Y:S05]  /*aea0*/  BSYNC B0 ;  /* 0x0000000000007941 */ /* 0x000fea0003800000 */
.L_x_57:
[----:B------:R-:W-:Y:S01]  /*aeb0*/  BAR.SYNC.DEFER_BLOCKING 0x1, 0x80 ;  /* 0x0042000000007b1d */ /* 0x000fe20000010000 */
[----:B------:R-:W-:Y:S02]  /*aec0*/  F2FP.F16.F32.PACK_AB R120, R121, R120 ;  /* 0x000000787978723e */ /* 0x000fe400000000ff */
        /* <DEDUP_REMOVED lines=9> */
[----:B------:R2:W-:Y:S01]  /*af60*/  STSM.16.M88.4 [R19], R20 ;  /* 0x0000001413007844 */ /* 0x0005e20000000200 */
[----:B------:R-:W-:Y:S01]  /*af70*/  @!PT LDS RZ, [RZ] ;  /* 0x00000000fffff984 */ /* 0x000fe20000000800 */
[----:B------:R-:W-:Y:S01]  /*af80*/  @!PT LDS RZ, [RZ] ;  /* 0x00000000fffff984 */ /* 0x000fe20000000800 */
[----:B------:R-:W-:Y:S01]  /*af90*/  @!PT LDS RZ, [RZ] ;  /* 0x00000000fffff984 */ /* 0x000fe20000000800 */
[----:B------:R-:W-:Y:S01]  /*afa0*/  @!PT LDS RZ, [RZ] ;  /* 0x00000000fffff984 */ /* 0x000fe20000000800 */
[----:B------:R3:W-:Y:S06]  /*afb0*/  MEMBAR.ALL.CTA ;  /* 0x0000000000007992 */ /* 0x0007ec0000008000 */
[----:B---3--:R-:W3:Y:S02]  /*afc0*/  FENCE.VIEW.ASYNC.S ;  /* 0x00000000000073c6 */ /* 0x008ee40000000000 */
[----:B---3--:R-:W-:Y:S06]  /*afd0*/  BAR.SYNC.DEFER_BLOCKING 0x1, 0x80 ;  /* 0x0042000000007b1d */ /* 0x008fec0000010000 */
[----:B------:R-:W-:Y:S05]  /*afe0*/  @P1 BRA `(.L_x_60) ;  /* 0x0000000000301947 */ /* 0x000fea0003800000 */
[----:B------:R-:W-:Y:S01]  /*aff0*/  S2UR UR12, SR_CTAID.Z ;  /* 0x00000000000c79c3 */ /* 0x000fe20000002700 */
[----:B------:R-:W-:Y:S01]  /*b000*/  R2UR UR8, R17 ;  /* 0x00000000110872ca */ /* 0x000fe200000e0000 */
[----:B------:R-:W-:Y:S01]  /*b010*/  ULDC.64 UR4, c[0x0][0x198] ;  /* 0x0000660000047ab9 */ /* 0x000fe20000000a00 */
[----:B------:R-:W-:Y:S01]  /*b020*/  UMOV UR9, 0x60 ;  /* 0x0000006000097882 */ /* 0x000fe20000000000 */
[----:B------:R-:W-:Y:S01]  /*b030*/  UIADD3 UR4, UP0, UR4, 0x670, URZ ;  /* 0x0000067004047890 */ /* 0x000fe2000ff1e03f */
[----:B------:R-:W-:-:S03]  /*b040*/  UMOV UR10, UR42 ;  /* 0x0000002a000a7c82 */ /* 0x000fc60008000000 */
[----:B------:R-:W3:Y:S01]  /*b050*/  S2UR UR11, SR_CTAID.Y ;  /* 0x00000000000b79c3 */ /* 0x000ee20000002600 */
[----:B------:R-:W-:-:S05]  /*b060*/  UIADD3.X UR5, URZ, UR5, URZ, UP0, !UPT ;  /* 0x000000053f057290 */ /* 0x000fca00087fe43f */
[----:B------:R-:W-:-:S09]  /*b070*/  UIADD3 UR8, UR8, 0x1000, URZ ;  /* 0x0000100008087890 */ /* 0x000fd2000fffe03f */
[----:B---3--:R3:W-:Y:S01]  /*b080*/  UTMASTG.4D [UR8], [UR4] ;  /* 0x00000008040073b5 */ /* 0x0087e20008018000 */
[----:B------:R0:W-:Y:S01]  /*b090*/  UTMACMDFLUSH ;  /* 0x00000000000079b7 */ /* 0x0001e20000000000 */
[----:B---3--:R-:W-:-:S04]  /*b0a0*/  DEPBAR.LE SB0, 0x1 ;  /* 0x000080400000791a */ /* 0x008fc80000000000 */
.L_x_60:
[----:B------:R-:W-:Y:S05]  /*b0b0*/  BSYNC B0 ;  /* 0x0000000000007941 */ /* 0x000fea0003800000 */
.L_x_59:
        /* <DEDUP_REMOVED lines=17> */
[----:B----4-:R-:W4:Y:S02]  /*b1d0*/  FENCE.VIEW.ASYNC.S ;  /* 0x00000000000073c6 */ /* 0x010f240000000000 */
[----:B----4-:R-:W-:Y:S06]  /*b1e0*/  BAR.SYNC.DEFER_BLOCKING 0x1, 0x80 ;  /* 0x0042000000007b1d */ /* 0x010fec0000010000 */
        /* <DEDUP_REMOVED lines=8> */
[----:B------:R-:W4:Y:S08]  /*b270*/  S2UR UR11, SR_CTAID.Y ;  /* 0x00000000000b79c3 */ /* 0x000f300000002600 */
[----:B----4-:R4:W-:Y:S01]  /*b280*/  UTMASTG.4D [UR8], [UR4] ;  /* 0x00000008040073b5 */ /* 0x0109e20008018000 */
[----:B------:R0:W-:Y:S01]  /*b290*/  UTMACMDFLUSH ;  /* 0x00000000000079b7 */ /* 0x0001e20000000000 */
[----:B----4-:R-:W-:-:S04]  /*b2a0*/  DEPBAR.LE SB0, 0x1 ;  /* 0x000080400000791a */ /* 0x010fc80000000000 */
.L_x_62:
[----:B------:R-:W-:Y:S05]  /*b2b0*/  BSYNC B0 ;  /* 0x0000000000007941 */ /* 0x000fea0003800000 */
.L_x_61:
        /* <DEDUP_REMOVED lines=17> */
[----:B-----5:R-:W5:Y:S02]  /*b3d0*/  FENCE.VIEW.ASYNC.S ;  /* 0x00000000000073c6 */ /* 0x020f640000000000 */
[----:B-----5:R-:W-:Y:S06]  /*b3e0*/  BAR.SYNC.DEFER_BLOCKING 0x1, 0x80 ;  /* 0x0042000000007b1d */ /* 0x020fec0000010000 */
[----:B------:R-:W-:Y:S05]  /*b3f0*/  @P1 BRA `(.L_x_64) ;  /* 0x0000000000301947 */ /* 0x000fea0003800000 */
[----:B------:R-:W-:Y:S01]  /*b400*/  S2UR UR12, SR_CTAID.Z ;  /* 0x00000000000c79c3 */ /* 0x000fe20000002700 */
[----:B------:R-:W-:Y:S01]  /*b410*/  R2UR UR8, R17 ;  /* 0x00000000110872ca */ /* 0x000fe200000e0000 */
[----:B------:R-:W-:Y:S01]  /*b420*/  ULDC.64 UR4, c[0x0][0x198] ;  /* 0x0000660000047ab9 */ /* 0x000fe20000000a00 */
[----:B------:R-:W-:Y:S01]  /*b430*/  UMOV UR9, 0xa0 ;  /* 0x000000a000097882 */ /* 0x000fe20000000000 */
[----:B------:R-:W-:Y:S01]  /*b440*/  UIADD3 UR4, UP0, UR4, 0x670, URZ ;  /* 0x0000067004047890 */ /* 0x000fe2000ff1e03f */
[----:B------:R-:W-:-:S03]  /*b450*/  UMOV UR10, UR42 ;  /* 0x0000002a000a7c82 */ /* 0x000fc60008000000 */
[----:B------:R-:W5:Y:S01]  /*b460*/  S2UR UR11, SR_CTAID.Y ;  /* 0x00000000000b79c3 */ /* 0x000f620000002600 */
[----:B------:R-:W-:-:S05]  /*b470*/  UIADD3.X UR5, URZ, UR5, URZ, UP0, !UPT ;  /* 0x000000053f057290 */ /* 0x000fca00087fe43f */
[----:B------:R-:W-:-:S09]  /*b480*/  UIADD3 UR8, UR8, 0x1000, URZ ;  /* 0x0000100008087890 */ /* 0x000fd2000fffe03f */
[----:B-----5:R1:W-:Y:S01]  /*b490*/  UTMASTG.4D [UR8], [UR4] ;  /* 0x00000008040073b5 */ /* 0x0203e20008018000 */
[----:B------:R0:W-:Y:S01]  /*b4a0*/  UTMACMDFLUSH ;  /* 0x00000000000079b7 */ /* 0x0001e20000000000 */
[----:B-1----:R-:W-:-:S04]  /*b4b0*/  DEPBAR.LE SB0, 0x1 ;  /* 0x000080400000791a */ /* 0x002fc80000000000 */
.L_x_64:
[----:B------:R-:W-:Y:S05]  /*b4c0*/  BSYNC B0 ;  /* 0x0000000000007941 */ /* 0x000fea0003800000 */
.L_x_63:
[----:B------:R-:W-:Y:S06]  /*b4d0*/  BAR.SYNC.DEFER_BLOCKING 0x1, 0x80 ;  /* 0x0042000000007b1d */ /* 0x000fec0000010000 */
[----:B------:R-:W-:Y:S01]  /*b4e0*/  BSSY B0, `(.L_x_65) ;  /* 0x0000015000007945 */ /* 0x000fe20003800000 */
[----:B------:R1:W-:Y:S04]  /*b4f0*/  STSM.16.M88.4 [R3], R88 ;  /* 0x0000005803007844 */ /* 0x0003e80000000200 */
        /* <DEDUP_REMOVED lines=16> */
[----:B------:R-:W5:Y:S08]  /*b600*/  S2UR UR11, SR_CTAID.Y ;  /* 0x00000000000b79c3 */ /* 0x000f700000002600 */
[----:B-----5:R1:W-:Y:S02]  /*b610*/  UTMASTG.4D [UR8], [UR4] ;  /* 0x00000008040073b5 */ /* 0x0203e40008018000 */
[----:B-1----:R0:W-:Y:S02]  /*b620*/  UTMACMDFLUSH ;  /* 0x00000000000079b7 */ /* 0x0021e40000000000 */
.L_x_66:
[----:B------:R-:W-:Y:S05]  /*b630*/  BSYNC B0 ;  /* 0x0000000000007941 */ /* 0x000fea0003800000 */
.L_x_65:
[----:B------:R-:W-:Y:S01]  /*b640*/  R2UR UR4, R2 ;  /* 0x00000000020472ca */ /* 0x000fe200000e0000 */
[----:B------:R-:W-:-:S04]  /*b650*/  DEPBAR.LE SB0, 0x0 ;  /* 0x000080000000791a */ /* 0x000fc80000000000 */
[----:B------:R-:W-:-:S08]  /*b660*/  R2UR UR5, R16 ;  /* 0x00000000100572ca */ /* 0x000fd000000e0000 */
[----:B------:R-:W-:-:S04]  /*b670*/  UIADD3 UR4, UR4, -0x1, URZ ;  /* 0xffffffff04047890 */ /* 0x000fc8000fffe03f */
[----:B------:R-:W-:-:S04]  /*b680*/  USHF.L.U32 UR4, UR4, 0x3, URZ ;  /* 0x0000000304047899 */ /* 0x000fc8000800063f */
[----:B------:R-:W-:-:S04]  /*b690*/  ULOP3.LUT UR4, UR4, 0x8, URZ, 0xe2, !UPT ;  /* 0x0000000804047892 */ /* 0x000fc8000f8ee23f */
[----:B------:R-:W-:-:S06]  /*b6a0*/  ULOP3.LUT UR4, UR4, 0x18, URZ, 0x3c, !UPT ;  /* 0x0000001804047892 */ /* 0x000fcc000f8e3c3f */
[----:B-1-3--:R-:W-:-:S04]  /*b6b0*/  MOV R0, UR4 ;  /* 0x0000000400007c02 */ /* 0x00afc80008000f00 */
[----:B------:R-:W-:Y:S01]  /*b6c0*/  SYNCS.ARRIVE.TRANS64.A1T0 RZ, [R0+UR5+0x54090], RZ ;  /* 0x054090ff00ff79a7 */ /* 0x000fe20008100005 */
[----:B------:R-:W-:Y:S05]  /*b6d0*/  EXIT ;  /* 0x000000000000794d */ /* 0x000fea0003800000 */
.L_x_6:
[----:B------:R-:W-:-:S08]  /*b6e0*/  UISETP.NE.AND UP0, UPT, UR6, 0x1, UPT ;  /* 0x000000010600788c */ /* 0x000fd0000bf05270 */
[----:B------:R-:W1:-:S00]  /*b6f0*/  USETMAXREG.DEALLOC.CTAPOOL 0x18 ;  /* 0x00000018000079c8 */ /* 0x000e4000080e0500 */
[----:B------:R-:W-:-:S13]  /*b700*/  PLOP3.LUT P0, PT, PT, PT, UP0, 0x80, 0x0 ;  /* 0x000000000000781c */ /* 0x000fda0003f0f008 */
[----:B------:R-:W-:Y:S05]  /*b710*/  @P0 EXIT ;  /* 0x000000000000094d */ /* 0x000fea0003800000 */
[----:B------:R-:W2:Y:S01]  /*b720*/  S2UR UR11, SR_CTAID.X ;  /* 0x00000000000b79c3 */ /* 0x000ea20000002500 */
[----:B------:R-:W-:Y:S01]  /*b730*/  ELECT P3, URZ, PT ;  /* 0x00000000003f782f */ /* 0x000fe20003860000 */
[----:B------:R-:W-:Y:S01]  /*b740*/  BSSY B0, `(.L_x_67) ;  /* 0x0000049000007945 */ /* 0x000fe20003800000 */
[----:B-1----:R-:W-:Y:S02]  /*b750*/  MOV R0, RZ ;  /* 0x000000ff00007202 */ /* 0x002fe40000000f00 */
[----:B------:R-:W-:Y:S02]  /*b760*/  MOV R7, RZ ;  /* 0x000000ff00077202 */ /* 0x000fe40000000f00 */
[----:B------:R-:W-:Y:S01]  /*b770*/  MOV R3, RZ ;  /* 0x000000ff00037202 */ /* 0x000fe20000000f00 */
[----:B------:R-:W1:Y:S08]  /*b780*/  S2UR UR60, SR_CTAID.Y ;  /* 0x00000000003c79c3 */ /* 0x000e700000002600 */
[----:B------:R-:W3:Y:S01]  /*b790*/  S2UR UR61, SR_CTAID.Z ;  /* 0x00000000003d79c3 */ /* 0x000ee20000002700 */
[----:B--2---:R-:W-:Y:S01]  /*b7a0*/  USHF.L.U32 UR11, UR11, 0x7, URZ ;  /* 0x000000070b0b7899 */ /* 0x004fe2000800063f */
[----:B------:R-:W-:Y:S11]  /*b7b0*/  @!P3 BRA `(.L_x_68) ;  /* 0x000000040004b947 */ /* 0x000ff60003800000 */
[----:B------:R-:W2:Y:S01]  /*b7c0*/  S2R R3, SR_CgaCtaId ;  /* 0x0000000000037919 */ /* 0x000ea20000008800 */
[----:B------:R-:W-:Y:S02]  /*b7d0*/  MOV R2, 0x400 ;  /* 0x0000040000027802 */ /* 0x000fe40000000f00 */
[----:B------:R-:W-:Y:S02]  /*b7e0*/  MOV R4, 0x1 ;  /* 0x0000000100047802 */ /* 0x000fe40000000f00 */
[----:B--2---:R-:W-:Y:S02]  /*b7f0*/  LEA R3, R3, R2, 0x18 ;  /* 0x0000000203037211 */ /* 0x004fe400078ec0ff */
[----:B------:R-:W-:-:S04]  /*b800*/  SHF.L.U32 R2, R4, 0x1f, RZ ;  /* 0x0000001f04027819 */ /* 0x000fc800000006ff */
[----:B------:R-:W2:Y:S02]  /*b810*/  SYNCS.PHASECHK.TRANS64.TRYWAIT P0, [R3+URZ+0x54060], R2 ;  /* 0x05406002030075a7 */ /* 0x000ea4000800017f */
[----:B--2---:R-:W-:Y:S05]  /*b820*/  @!P0 BRA `(.L_x_69) ;  /* 0x0000001c00e08947 */ /* 0x004fea0003800000 */
.L_x_105:
[----:B------:R-:W-:Y:S01]  /*b830*/  ULOP3.LUT UR4, UR7, 0x2, URZ, 0xfc, !UPT ;  /* 0x0000000207047892 */ /* 0x000fe2000f8efc3f */
[----:B--2---:R-:W-:-:S03]  /*b840*/  @P2 MOV R2, 0x7000 ;  /* 0x0000700000022802 */ /* 0x004fc60000000f00 */
[----:B------:R-:W-:Y:S01]  /*b850*/  UPRMT UR4, UR4, 0x9910, URZ ;  /* 0x0000991004047896 */ /* 0x000fe2000800003f */
[----:B------:R2:W-:Y:S03]  /*b860*/  @P2 SYNCS.ARRIVE.TRANS64 RZ, [R3+URZ+0x54050], R2 ;  /* 0x0540500203ff29a7 */ /* 0x0005e6000800003f */
[----:B------:R-:W-:-:S06]  /*b870*/  UISETP.NE.AND UP0, UPT, UR4, 0x2, UPT ;  /* 0x000000020400788c */ /* 0x000fcc000bf05270 */
[----:B------:R-:W-:-:S13]  /*b880*/  PLOP3.LUT P0, PT, PT, PT, UP0, 0x80, 0x0 ;  /* 0x000000000000781c */ /* 0x000fda0003f0f008 */
[----:B--2---:R-:W-:Y:S05]  /*b890*/  @P0 BRA `(.L_x_70) ;  /* 0x0000000000040947 */ /* 0x004fea0003800000 */
[----:B-1-3--:R-:W-:Y:S01]  /*b8a0*/  BPT.TRAP 0x1 ;  /* 0x000000040000795c */ /* 0x00afe20000300000 */
.L_x_70:
[----:B------:R-:W-:-:S04]  /*b8b0*/  LOP3.LUT P0, RZ, R6, 0x1f, RZ, 0xc0, !PT ;  /* 0x0000001f06ff7812 */ /* 0x000fc8000780c0ff */
[----:B------:R-:W-:-:S13]  /*b8c0*/  PLOP3.LUT P0, PT, P0, P2, PT, 0x2a, 0x0 ;  /* 0x000000000000781c */ /* 0x000fda0000704572 */
[----:B------:R-:W-:Y:S05]  /*b8d0*/  @P0 BRA `(.L_x_71) ;  /* 0x0000000000040947 */ /* 0x000fea0003800000 */
[----:B-1-3--:R-:W-:Y:S01]  /*b8e0*/  BPT.TRAP 0x1 ;  /* 0x000000040000795c */ /* 0x00afe20000300000 */
.L_x_71:
[----:B------:R-:W-:Y:S01]  /*b8f0*/  R2UR UR8, R3 ;  /* 0x00000000030872ca */ /* 0x000fe200000e0000 */
[----:B------:R-:W-:Y:S01]  /*b900*/  ULDC.64 UR4, c[0x0][0x198] ;  /* 0x0000660000047ab9 */ /* 0x000fe20000000a00 */
[----:B------:R-:W-:Y:S01]  /*b910*/  UMOV UR14, 0x0 ;  /* 0x00000000000e7882 */ /* 0x000fe20000000000 */
[----:B------:R-:W-:Y:S01]  /*b920*/  UIADD3 UR4, UP0, UR4, 0xf0, URZ ;  /* 0x000000f004047890 */ /* 0x000fe2000ff1e03f */
[----:B------:R-:W-:Y:S01]  /*b930*/  MOV R7, 0x40 ;  /* 0x0000004000077802 */ /* 0x000fe20000000f00 */
[----:B------:R-:W-:Y:S01]  /*b940*/  UMOV UR15, 0x10000000 ;  /* 0x10000000000f7882 */ /* 0x000fe20000000000 */
[----:B------:R-:W-:Y:S01]  /*b950*/  UMOV UR10, URZ ;  /* 0x0000003f000a7c82 */ /* 0x000fe20008000000 */
[----:B------:R-:W-:Y:S01]  /*b960*/  UIADD3.X UR5, URZ, UR5, URZ, UP0, !UPT ;  /* 0x000000053f057290 */ /* 0x000fe200087fe43f */
[----:B------:R-:W-:Y:S01]  /*b970*/  MOV R3, 0x1 ;  /* 0x0000000100037802 */ /* 0x000fe20000000f00 */
[----:B-1----:R-:W-:Y:S01]  /*b980*/  UMOV UR12, UR60 ;  /* 0x0000003c000c7c82 */ /* 0x002fe20008000000 */
[----:B---3--:R-:W-:Y:S01]  /*b990*/  UMOV UR13, UR61 ;  /* 0x0000003d000d7c82 */ /* 0x008fe20008000000 */
[----:B------:R-:W-:Y:S01]  /*b9a0*/  UMOV UR18, 0x20 ;  /* 0x0000002000127882 */ /* 0x000fe20000000000 */
[----:B------:R-:W-:Y:S01]  /*b9b0*/  UMOV UR19, UR11 ;  /* 0x0000000b00137c82 */ /* 0x000fe20008000000 */
[----:B------:R-:W-:-:S02]  /*b9c0*/  UIADD3 UR9, UR8, 0x54050, URZ ;  /* 0x0005405008097890 */ /* 0x000fc4000fffe03f */
[----:B------:R-:W-:Y:S01]  /*b9d0*/  UIADD3 UR16, UR8, 0x1000, URZ ;  /* 0x0000100008107890 */ /* 0x000fe2000fffe03f */
[----:B------:R-:W-:Y:S01]  /*b9e0*/  UMOV UR20, UR60 ;  /* 0x0000003c00147c82 */ /* 0x000fe20008000000 */
[----:B------:R-:W-:Y:S01]  /*b9f0*/  UMOV UR21, UR61 ;  /* 0x0000003d00157c82 */ /* 0x000fe20008000000 */
[----:B------:R-:W-:Y:S02]  /*ba00*/  UIADD3 UR56, UR8, 0x2000, URZ ;  /* 0x0000200008387890 */ /* 0x000fe4000fffe03f */
[----:B------:R-:W-:Y:S02]  /*ba10*/  UMOV UR17, UR9 ;  /* 0x0000000900117c82 */ /* 0x000fe40008000000 */
[----:B------:R1:W-:Y:S01]  /*ba20*/  UTMALDG.4D [UR8], [UR4], desc[UR14] ;  /* 0x00000e08040075b4 */ /* 0x0003e20008019000 */
[----:B------:R-:W-:Y:S02]  /*ba30*/  UIADD3 UR32, UR8, 0x3000, URZ ;  /* 0x0000300008207890 */ /* 0x000fe4000fffe03f */
[----:B------:R-:W-:Y:S01]  /*ba40*/  UIADD3 UR24, UR8, 0x4000, URZ ;  /* 0x0000400008187890 */ /* 0x000fe2000fffe03f */
[----:B------:R-:W-:Y:S01]  /*ba50*/  UMOV UR58, 0x40 ;  /* 0x00000040003a7882 */ /* 0x000fe20000000000 */
[----:B------:R-:W-:Y:S01]  /*ba60*/  UMOV UR59, UR11 ;  /* 0x0000000b003b7c82 */ /* 0x000fe20008000000 */
[----:B------:R-:W-:Y:S01]  /*ba70*/  UMOV UR57, UR9 ;  /* 0x0000000900397c82 */ /* 0x000fe20008000000 */
[----:B------:R2:W-:Y:S01]  /*ba80*/  UTMALDG.4D [UR16], [UR4], desc[UR14] ;  /* 0x00000e10040075b4 */ /* 0x0005e20008019000 */
[----:B------:R-:W-:Y:S01]  /*ba90*/  UMOV UR34, 0x60 ;  /* 0x0000006000227882 */ /* 0x000fe20000000000 */
[----:B------:R-:W-:Y:S01]  /*baa0*/  UMOV UR35, UR11 ;  /* 0x0000000b00237c82 */ /* 0x000fe20008000000 */
[----:B------:R-:W-:Y:S01]  /*bab0*/  UMOV UR36, UR60 ;  /* 0x0000003c00247c82 */ /* 0x000fe20008000000 */
[----:B------:R-:W-:Y:S01]  /*bac0*/  UMOV UR37, UR61 ;  /* 0x0000003d00257c82 */ /* 0x000fe20008000000 */
[----:B------:R-:W-:Y:S01]  /*bad0*/  UMOV UR33, UR9 ;  /* 0x0000000900217c82 */ /* 0x000fe20008000000 */
[----:B------:R-:W-:Y:S01]  /*bae0*/  UMOV UR26, 0x80 ;  /* 0x00000080001a7882 */ /* 0x000fe20000000000 */
[----:B------:R-:W-:Y:S01]  /*baf0*/  UMOV UR27, UR11 ;  /* 0x0000000b001b7c82 */ /* 0x000fe20008000000 */
[----:B------:R-:W-:Y:S01]  /*bb00*/  UMOV UR28, UR60 ;  /* 0x0000003c001c7c82 */ /* 0x000fe20008000000 */
[----:B------:R4:W-:Y:S01]  /*bb10*/  UTMALDG.4D [UR56], [UR4], desc[UR14] ;  /* 0x00000e38040075b4 */ /* 0x0009e20008019000 */
[----:B------:R-:W-:Y:S01]  /*bb20*/  UMOV UR29, UR61 ;  /* 0x0000003d001d7c82 */ /* 0x000fe20008000000 */
[----:B------:R-:W-:Y:S01]  /*bb30*/  UMOV UR25, UR9 ;  /* 0x0000000900197c82 */ /* 0x000fe20008000000 */
[----:B------:R4:W-:Y:S01]  /*bb40*/  UTMALDG.4D [UR32], [UR4], desc[UR14] ;  /* 0x00000e20040075b4 */ /* 0x0009e20008019000 */
[----:B-1----:R-:W-:Y:S01]  /*bb50*/  UMOV UR10, 0xc0 ;  /* 0x000000c0000a7882 */ /* 0x002fe20000000000 */
[----:B------:R4:W-:Y:S01]  /*bb60*/  UTMALDG.4D [UR24], [UR4], desc[UR14] ;  /* 0x00000e18040075b4 */ /* 0x0009e20008019000 */
[----:B--2---:R-:W-:-:S02]  /*bb70*/  UIADD3 UR16, UR8, 0x5000, URZ ;  /* 0x0000500008107890 */ /* 0x004fc4000fffe03f */
[----:B------:R-:W-:Y:S01]  /*bb80*/  UIADD3 UR8, UR8, 0x6000, URZ ;  /* 0x0000600008087890 */ /* 0x000fe2000fffe03f */
[----:B------:R-:W-:-:S06]  /*bb90*/  UMOV UR18, 0xa0 ;  /* 0x000000a000127882 */ /* 0x000fcc0000000000 */
[----:B------:R4:W-:Y:S02]  /*bba0*/  UTMALDG.4D [UR16], [UR4], desc[UR14] ;  /* 0x00000e10040075b4 */ /* 0x0009e40008019000 */
[----:B------:R4:W-:Y:S02]  /*bbb0*/  UTMALDG.4D [UR8], [UR4], desc[UR14] ;  /* 0x00000e08040075b4 */ /* 0x0009e40008019000 */
[----:B----4-:R-:W-:Y:S01]  /*bbc0*/  NOP ;  /* 0x0000000000007918 */ /* 0x010fe20000000000 */
.L_x_68:
[----:B-1-3--:R-:W-:Y:S05]  /*bbd0*/  BSYNC B0 ;  /* 0x0000000000007941 */ /* 0x00afea0003800000 */
.L_x_67:
[----:B------:R-:W1:Y:S01]  /*bbe0*/  LDC R2, c[0x0][0x28c] ;  /* 0x0000a300ff027b82 */ /* 0x000e620000000800 */
[----:B------:R-:W-:Y:S01]  /*bbf0*/  BSSY B0, `(.L_x_72) ;  /* 0x0000049000007945 */ /* 0x000fe20003800000 */
[----:B-1----:R-:W-:-:S13]  /*bc00*/  ISETP.GT.AND P4, PT, R2, RZ, P3 ;  /* 0x000000ff0200720c */ /* 0x002fda0001f84270 */
[----:B------:R-:W-:Y:S05]  /*bc10*/  @!P4 BRA `(.L_x_73) ;  /* 0x000000040018c947 */ /* 0x000fea0003800000 */
[----:B------:R-:W1:Y:S01]  /*bc20*/  S2R R5, SR_CgaCtaId ;  /* 0x0000000000057919 */ /* 0x000e620000008800 */
[----:B------:R-:W-:-:S04]  /*bc30*/  MOV R0, 0x400 ;  /* 0x0000040000007802 */ /* 0x000fc80000000f00 */
[----:B-1----:R-:W-:Y:S02]  /*bc40*/  LEA R5, R5, R0, 0x18 ;  /* 0x0000000005057211 */ /* 0x002fe400078ec0ff */
[----:B------:R-:W-:-:S04]  /*bc50*/  MOV R0, 0x1 ;  /* 0x0000000100007802 */ /* 0x000fc80000000f00 */
[----:B------:R-:W-:-:S04]  /*bc60*/  SHF.L.U32 R0, R0, 0x1f, RZ ;  /* 0x0000001f00007819 */ /* 0x000fc800000006ff */
[----:B------:R-:W1:Y:S02]  /*bc70*/  SYNCS.PHASECHK.TRANS64.TRYWAIT P0, [R5+URZ+0x54028], R0 ;  /* 0x05402800050075a7 */ /* 0x000e64000800017f */
[----:B-1----:R-:W-:Y:S05]  /*bc80*/  @!P0 BRA `(.L_x_74) ;  /* 0x0000001800dc8947 */ /* 0x002fea0003800000 */
.L_x_106:
[----:B------:R-:W-:Y:S01]  /*bc90*/  ULOP3.LUT UR4, UR7, 0x2, URZ, 0xfc, !UPT ;  /* 0x0000000207047892 */ /* 0x000fe2000f8efc3f */
[----:B-1----:R-:W-:-:S03]  /*bca0*/  @P2 MOV R0, 0xe000 ;  /* 0x0000e00000002802 */ /* 0x002fc60000000f00 */
[----:B------:R-:W-:Y:S01]  /*bcb0*/  UPRMT UR4, UR4, 0x9910, URZ ;  /* 0x0000991004047896 */ /* 0x000fe2000800003f */
[----:B------:R1:W-:Y:S03]  /*bcc0*/  @P2 SYNCS.ARRIVE.TRANS64 RZ, [R5+URZ+0x54000], R0 ;  /* 0x0540000005ff29a7 */ /* 0x0003e6000800003f */
[----:B------:R-:W-:-:S06]  /*bcd0*/  UISETP.NE.AND UP0, UPT, UR4, 0x2, UPT ;  /* 0x000000020400788c */ /* 0x000fcc000bf05270 */
[----:B------:R-:W-:-:S13]  /*bce0*/  PLOP3.LUT P0, PT, PT, PT, UP0, 0x80, 0x0 ;  /* 0x000000000000781c */ /* 0x000fda0003f0f008 */
[----:B-1----:R-:W-:Y:S05]  /*bcf0*/  @P0 BRA `(.L_x_75) ;  /* 0x0000000000040947 */ /* 0x002fea0003800000 */
[----:B------:R-:W-:Y:S01]  /*bd00*/  BPT.TRAP 0x1 ;  /* 0x000000040000795c */ /* 0x000fe20000300000 */
.L_x_75:
[----:B------:R-:W-:-:S04]  /*bd10*/  LOP3.LUT P0, RZ, R6, 0x1f, RZ, 0xc0, !PT ;  /* 0x0000001f06ff7812 */ /* 0x000fc8000780c0ff */
[----:B------:R-:W-:-:S13]  /*bd20*/  PLOP3.LUT P0, PT, P0, P2, PT, 0x2a, 0x0 ;  /* 0x000000000000781c */ /* 0x000fda0000704572 */
[----:B------:R-:W-:Y:S05]  /*bd30*/  @P0 BRA `(.L_x_76) ;  /* 0x0000000000040947 */ /* 0x000fea0003800000 */
[----:B------:R-:W-:Y:S01]  /*bd40*/  BPT.TRAP 0x1 ;  /* 0x000000040000795c */ /* 0x000fe20000300000 */
.L_x_76:
        /* <DEDUP_REMOVED lines=8> */
[----:B------:R-:W-:Y:S01]  /*bdd0*/  UMOV UR19, URZ ;  /* 0x0000003f00137c82 */ /* 0x000fe20008000000 */
[----:B------:R-:W-:Y:S01]  /*bde0*/  UMOV UR20, UR60 ;  /* 0x0000003c00147c82 */ /* 0x000fe20008000000 */
[----:B------:R-:W-:Y:S01]  /*bdf0*/  UMOV UR21, UR61 ;  /* 0x0000003d00157c82 */ /* 0x000fe20008000000 */
[----:B------:R-:W-:-:S02]  /*be00*/  UMOV UR58, 0x20 ;  /* 0x00000020003a7882 */ /* 0x000fc40000000000 */
[----:B------:R-:W-:Y:S02]  /*be10*/  UIADD3 UR16, UR6, 0xe000, URZ ;  /* 0x0000e00006107890 */ /* 0x000fe4000fffe03f */
[----:B------:R-:W-:Y:S02]  /*be20*/  UIADD3 UR17, UR6, 0x54000, URZ ;  /* 0x0005400006117890 */ /* 0x000fe4000fffe03f */
[----:B------:R-:W-:Y:S02]  /*be30*/  UIADD3 UR56, UR6, 0x10000, URZ ;  /* 0x0001000006387890 */ /* 0x000fe4000fffe03f */
[----:B------:R-:W-:Y:S02]  /*be40*/  UIADD3 UR48, UR6, 0x12000, URZ ;  /* 0x0001200006307890 */ /* 0x000fe4000fffe03f */
[----:B------:R-:W-:Y:S02]  /*be50*/  UIADD3 UR40, UR6, 0x14000, URZ ;  /* 0x0001400006287890 */ /* 0x000fe4000fffe03f */
[----:B------:R-:W-:Y:S01]  /*be60*/  UIADD3 UR32, UR6, 0x16000, URZ ;  /* 0x0001600006207890 */ /* 0x000fe2000fffe03f */
[----:B------:R1:W-:Y:S01]  /*be70*/  UTMALDG.4D [UR16], [UR4], desc[UR8] ;  /* 0x00000810040075b4 */ /* 0x0003e20008019000 */
[----:B------:R-:W-:Y:S01]  /*be80*/  UIADD3 UR24, UR6, 0x18000, URZ ;  /* 0x0001800006187890 */ /* 0x000fe2000fffe03f */
[----:B------:R-:W-:Y:S01]  /*be90*/  UMOV UR59, UR19 ;  /* 0x00000013003b7c82 */ /* 0x000fe20008000000 */
[----:B------:R-:W-:Y:S01]  /*bea0*/  UMOV UR57, UR17 ;  /* 0x0000001100397c82 */ /* 0x000fe20008000000 */
        /* <DEDUP_REMOVED lines=11> */
[----:B------:R-:W-:Y:S01]  /*bf60*/  UMOV UR34, 0x80 ;  /* 0x0000008000227882 */ /* 0x000fe20000000000 */
[----:B------:R-:W-:Y:S01]  /*bf70*/  UMOV UR36, UR60 ;  /* 0x0000003c00247c82 */ /* 0x000fe20008000000 */
[----:B------:R-:W-:Y:S01]  /*bf80*/  UMOV UR37, UR61 ;  /* 0x0000003d00257c82 */ /* 0x000fe20008000000 */
[----:B------:R-:W-:Y:S01]  /*bf90*/  UMOV UR35, UR19 ;  /* 0x0000001300237c82 */ /* 0x000fe20008000000 */
[----:B------:R-:W-:Y:S01]  /*bfa0*/  UMOV UR33, UR17 ;  /* 0x0000001100217c82 */ /* 0x000fe20008000000 */
[----:B------:R2:W-:Y:S01]  /*bfb0*/  UTMALDG.4D [UR48], [UR4], desc[UR8] ;  /* 0x00000830040075b4 */ /* 0x0005e20008019000 */
[----:B------:R-:W-:Y:S01]  /*bfc0*/  UMOV UR26, 0xa0 ;  /* 0x000000a0001a7882 */ /* 0x000fe20000000000 */
[----:B------:R-:W-:Y:S01]  /*bfd0*/  UMOV UR28, UR60 ;  /* 0x0000003c001c7c82 */ /* 0x000fe20008000000 */
[----:B------:R-:W-:Y:S01]  /*bfe0*/  UMOV UR29, UR61 ;  /* 0x0000003d001d7c82 */ /* 0x000fe20008000000 */
[----:B------:R-:W-:Y:S01]  /*bff0*/  UMOV UR27, UR19 ;  /* 0x00000013001b7c82 */ /* 0x000fe20008000000 */
[----:B-1----:R-:W-:Y:S01]  /*c000*/  UIADD3 UR16, UR6, 0x1a000, URZ ;  /* 0x0001a00006107890 */ /* 0x002fe2000fffe03f */
[----:B------:R-:W-:Y:S01]  /*c010*/  UMOV UR25, UR17 ;  /* 0x0000001100197c82 */ /* 0x000fe20008000000 */
[----:B------:R2:W-:Y:S01]  /*c020*/  UTMALDG.4D [UR40], [UR4], desc[UR8] ;  /* 0x00000828040075b4 */ /* 0x0005e20008019000 */
[----:B------:R-:W-:Y:S01]  /*c030*/  UMOV UR18, 0xc0 ;  /* 0x000000c000127882 */ /* 0x000fe20000000000 */
[----:B------:R2:W-:Y:S01]  /*c040*/  UTMALDG.4D [UR32], [UR4], desc[UR8] ;  /* 0x00000820040075b4 */ /* 0x0005e20008019000 */
[----:B------:R2:W-:Y:S04]  /*c050*/  UTMALDG.4D [UR24], [UR4], desc[UR8] ;  /* 0x00000818040075b4 */ /* 0x0005e80008019000 */
[----:B------:R2:W-:Y:S02]  /*c060*/  UTMALDG.4D [UR16], [UR4], desc[UR8] ;  /* 0x00000810040075b4 */ /* 0x0005e40008019000 */
[----:B--2---:R-:W-:Y:S01]  /*c070*/  NOP ;  /* 0x0000000000007918 */ /* 0x004fe20000000000 */
.L_x_73:
[----:B------:R-:W-:Y:S05]  /*c080*/  BSYNC B0 ;  /* 0x0000000000007941 */ /* 0x000fea0003800000 */
.L_x_72:
[----:B------:R-:W-:Y:S04]  /*c090*/  BSSY B0, `(.L_x_77) ;  /* 0x000004b000007945 */ /* 0x000fe80003800000 */
[----:B------:R-:W-:Y:S05]  /*c0a0*/  @!P3 BRA `(.L_x_78) ;  /* 0x000000040024b947 */ /* 0x000fea0003800000 */
[----:B------:R-:W1:Y:S01]  /*c0b0*/  S2R R5, SR_CgaCtaId ;  /* 0x0000000000057919 */ /* 0x000e620000008800 */
[----:B------:R-:W-:-:S04]  /*c0c0*/  MOV R4, 0x400 ;  /* 0x0000040000047802 */ /* 0x000fc80000000f00 */
[----:B-1----:R-:W-:Y:S02]  /*c0d0*/  LEA R8, R5, R4, 0x18 ;  /* 0x0000000405087211 */ /* 0x002fe400078ec0ff */
[----:B------:R-:W-:Y:S02]  /*c0e0*/  MOV R5, 0x1 ;  /* 0x0000000100057802 */ /* 0x000fe40000000f00 */
[----:B------:R-:W-:Y:S02]  /*c0f0*/  LEA R4, R3, R8, 0x3 ;  /* 0x0000000803047211 */ /* 0x000fe400078e18ff */
[----:B------:R-:W-:-:S04]  /*c100*/  SHF.L.U32 R5, R5, 0x1f, RZ ;  /* 0x0000001f05057819 */ /* 0x000fc800000006ff */
[----:B------:R-:W1:Y:S02]  /*c110*/  SYNCS.PHASECHK.TRANS64.TRYWAIT P0, [R4+URZ+0x54060], R5 ;  /* 0x05406005040075a7 */ /* 0x000e64000800017f */
[----:B-1----:R-:W-:Y:S05]  /*c120*/  @!P0 BRA `(.L_x_79) ;  /* 0x0000001400c88947 */ /* 0x002fea0003800000 */
.L_x_107:
        /* <DEDUP_REMOVED lines=8> */
.L_x_80:
[----:B------:R-:W-:-:S04]  /*c1b0*/  LOP3.LUT P0, RZ, R6, 0x1f, RZ, 0xc0, !PT ;  /* 0x0000001f06ff7812 */ /* 0x000fc8000780c0ff */
[----:B------:R-:W-:-:S13]  /*c1c0*/  PLOP3.LUT P0, PT, P0, P2, PT, 0x2a, 0x0 ;  /* 0x000000000000781c */ /* 0x000fda0000704572 */
[----:B------:R-:W-:Y:S05]  /*c1d0*/  @P0 BRA `(.L_x_81) ;  /* 0x0000000000040947 */ /* 0x000fea0003800000 */
[----:B------:R-:W-:Y:S01]  /*c1e0*/  BPT.TRAP 0x1 ;  /* 0x000000040000795c */ /* 0x000fe20000300000 */
.L_x_81:
[----:B------:R-:W-:Y:S01]  /*c1f0*/  R2UR UR48, R3 ;  /* 0x00000000033072ca */ /* 0x000fe200000e0000 */
[----:B------:R-:W-:Y:S01]  /*c200*/  ULDC.64 UR8, c[0x0][0x198] ;  /* 0x0000660000087ab9 */ /* 0x000fe20000000a00 */
[----:B------:R-:W-:Y:S01]  /*c210*/  R2UR UR6, R8 ;  /* 0x00000000080672ca */ /* 0x000fe200000e0000 */
[----:B------:R-:W-:Y:S01]  /*c220*/  UIADD3 UR8, UP0, UR8, 0xf0, URZ ;  /* 0x000000f008087890 */ /* 0x000fe2000ff1e03f */
[----:B------:R-:W-:Y:S01]  /*c230*/  R2UR UR51, R7 ;  /* 0x00000000073372ca */ /* 0x000fe200000e0000 */
[----:B------:R-:W-:Y:S01]  /*c240*/  UMOV UR4, 0x0 ;  /* 0x0000000000047882 */ /* 0x000fe20000000000 */
[----:B------:R-:W-:Y:S01]  /*c250*/  R2UR UR49, R4 ;  /* 0x00000000043172ca */ /* 0x000fe200000e0000 */
[----:B------:R-:W-:Y:S01]  /*c260*/  UIADD3.X UR9, URZ, UR9, URZ, UP0, !UPT ;  /* 0x000000093f097290 */ /* 0x000fe200087fe43f */
[----:B------:R-:W-:Y:S01]  /*c270*/  UMOV UR5, 0x10000000 ;  /* 0x1000000000057882 */ /* 0x000fe20000000000 */
[----:B------:R-:W-:Y:S01]  /*c280*/  UMOV UR50, URZ ;  /* 0x0000003f00327c82 */ /* 0x000fe20008000000 */
[----:B------:R-:W-:Y:S01]  /*c290*/  UMOV UR52, UR60 ;  /* 0x0000003c00347c82 */ /* 0x000fe20008000000 */
[----:B------:R-:W-:Y:S01]  /*c2a0*/  UMOV UR53, UR61 ;  /* 0x0000003d00357c82 */ /* 0x000fe20008000000 */
[----:B------:R-:W-:Y:S01]  /*c2b0*/  UMOV UR42, 0x20 ;  /* 0x00000020002a7882 */ /* 0x000fe20000000000 */
[----:B------:R-:W-:-:S02]  /*c2c0*/  UMOV UR44, UR60 ;  /* 0x0000003c002c7c82 */ /* 0x000fc40008000000 */
[----:B------:R-:W-:Y:S02]  /*c2d0*/  UIMAD UR48, UR48, 0x7000, UR6 ;  /* 0x00007000303078a4 */ /* 0x000fe4000f8e0206 */
[----:B------:R-:W-:Y:S02]  /*c2e0*/  UIADD3 UR51, UR11, UR51, URZ ;  /* 0x000000330b337290 */ /* 0x000fe4000fffe03f */
[----:B------:R-:W-:Y:S02]  /*c2f0*/  UIADD3 UR49, UR49, 0x54050, URZ ;  /* 0x0005405031317890 */ /* 0x000fe4000fffe03f */
[----:B------:R-:W-:Y:S02]  /*c300*/  UIADD3 UR40, UR48, 0x1000, URZ ;  /* 0x0000100030287890 */ /* 0x000fe4000fffe03f */
[----:B------:R-:W-:Y:S01]  /*c310*/  UIADD3 UR16, UR48, 0x2000, URZ ;  /* 0x0000200030107890 */ /* 0x000fe2000fffe03f */
[----:B------:R-:W-:Y:S02]  /*c320*/  UMOV UR45, UR61 ;  /* 0x0000003d002d7c82 */ /* 0x000fe40008000000 */
[----:B------:R-:W-:Y:S01]  /*c330*/  UMOV UR41, UR49 ;  /* 0x0000003100297c82 */ /* 0x000fe20008000000 */
[----:B------:R-:W-:Y:S01]  /*c340*/  UMOV UR43, UR51 ;  /* 0x00000033002b7c82 */ /* 0x000fe20008000000 */
[----:B------:R-:W-:Y:S01]  /*c350*/  UMOV UR18, 0x40 ;  /* 0x0000004000127882 */ /* 0x000fe20000000000 */
[----:B------:R-:W-:Y:S01]  /*c360*/  UMOV UR20, UR60 ;  /* 0x0000003c00147c82 */ /* 0x000fe20008000000 */
[----:B------:R-:W-:Y:S01]  /*c370*/  UMOV UR21, UR61 ;  /* 0x0000003d00157c82 */ /* 0x000fe20008000000 */
[----:B------:R-:W-:Y:S01]  /*c380*/  UMOV UR17, UR49 ;  /* 0x0000003100117c82 */ /* 0x000fe20008000000 */
[----:B------:R-:W-:Y:S01]  /*c390*/  UMOV UR19, UR51 ;  /* 0x0000003300137c82 */ /* 0x000fe20008000000 */
[----:B------:R-:W-:Y:S01]  /*c3a0*/  UTMALDG.4D [UR48], [UR8], desc[UR4] ;  /* 0x00000430080075b4 */ /* 0x000fe20008019000 */
[----:B------:R-:W-:-:S02]  /*c3b0*/  UIADD3 UR32, UR48, 0x3000, URZ ;  /* 0x0000300030207890 */ /* 0x000fc4000fffe03f */
[----:B------:R-:W-:Y:S02]  /*c3c0*/  UIADD3 UR56, UR48, 0x4000, URZ ;  /* 0x0000400030387890 */ /* 0x000fe4000fffe03f */
[----:B------:R-:W-:Y:S01]  /*c3d0*/  UIADD3 UR24, UR48, 0x5000, URZ ;  /* 0x0000500030187890 */ /* 0x000fe2000fffe03f */
[----:B------:R-:W-:Y:S01]  /*c3e0*/  UMOV UR34, 0x60 ;  /* 0x0000006000227882 */ /* 0x000fe20000000000 */
[----:B------:R-:W-:Y:S01]  /*c3f0*/  UTMALDG.4D [UR40], [UR8], desc[UR4] ;  /* 0x00000428080075b4 */ /* 0x000fe20008019000 */
        /* <DEDUP_REMOVED lines=13> */
[----:B------:R2:W-:Y:S01]  /*c4d0*/  UTMALDG.4D [UR32], [UR8], desc[UR4] ;  /* 0x00000420080075b4 */ /* 0x0005e20008019000 */
[----:B------:R2:W-:Y:S01]  /*c4e0*/  UTMALDG.4D [UR56], [UR8], desc[UR4] ;  /* 0x00000438080075b4 */ /* 0x0005e20008019000 */
[----:B------:R2:W-:Y:S01]  /*c4f0*/  UTMALDG.4D [UR24], [UR8], desc[UR4] ;  /* 0x00000418080075b4 */ /* 0x0005e20008019000 */
[----:B-1----:R-:W-:Y:S01]  /*c500*/  UIADD3 UR16, UR48, 0x6000, URZ ;  /* 0x0000600030107890 */ /* 0x002fe2000fffe03f */
[----:B------:R-:W-:-:S08]  /*c510*/  UMOV UR18, 0xc0 ;  /* 0x000000c000127882 */ /* 0x000fd00000000000 */
[----:B------:R2:W-:Y:S02]  /*c520*/  UTMALDG.4D [UR16], [UR8], desc[UR4] ;  /* 0x00000410080075b4 */ /* 0x0005e40008019000 */
[----:B--2---:R-:W-:Y:S01]  /*c530*/  NOP ;  /* 0x0000000000007918 */ /* 0x004fe20000000000 */
.L_x_78:
[----:B------:R-:W-:Y:S05]  /*c540*/  BSYNC B0 ;  /* 0x0000000000007941 */ /* 0x000fea0003800000 */
.L_x_77:
[----:B------:R-:W-:Y:S01]  /*c550*/  BSSY B0, `(.L_x_82) ;  /* 0x000004d000007945 */ /* 0x000fe20003800000 */
[----:B------:R-:W-:-:S03]  /*c560*/  MOV R8, RZ ;  /* 0x000000ff00087202 */ /* 0x000fc60000000f00 */
        /* <DEDUP_REMOVED lines=9> */
.L_x_108:
        /* <DEDUP_REMOVED lines=8> */
.L_x_85:
[----:B------:R-:W-:-:S04]  /*c680*/  LOP3.LUT P0, RZ, R6, 0x1f, RZ, 0xc0, !PT ;  /* 0x0000001f06ff7812 */ /* 0x000fc8000780c0ff */
[----:B------:R-:W-:-:S13]  /*c690*/  PLOP3.LUT P0, PT, P0, P2, PT, 0x2a, 0x0 ;  /* 0x000000000000781c */ /* 0x000fda0000704572 */
[----:B------:R-:W-:Y:S05]  /*c6a0*/  @P0 BRA `(.L_x_86) ;  /* 0x0000000000040947 */ /* 0x000fea0003800000 */
[----:B------:R-:W-:Y:S01]  /*c6b0*/  BPT.TRAP 0x1 ;  /* 0x000000040000795c */ /* 0x000fe20000300000 */
.L_x_86:
[C---:B------:R-:W-:Y:S01]  /*c6c0*/  IMAD R5, R0.reuse, 0xe000, R5 ;  /* 0x0000e00000057824 */ /* 0x040fe200078e0205 */
[----:B------:R-:W-:Y:S01]  /*c6d0*/  R2UR UR49, R3 ;  /* 0x00000000033172ca */ /* 0x000fe200000e0000 */
[----:B------:R-:W-:Y:S01]  /*c6e0*/  ULDC.64 UR4, c[0x0][0x198] ;  /* 0x0000660000047ab9 */ /* 0x000fe20000000a00 */
[----:B------:R-:W-:Y:S01]  /*c6f0*/  UMOV UR51, URZ ;  /* 0x0000003f00337c82 */ /* 0x000fe20008000000 */
[----:B------:R-:W-:Y:S01]  /*c700*/  UIADD3 UR4, UP0, UR4, 0x2f0, URZ ;  /* 0x000002f004047890 */ /* 0x000fe2000ff1e03f */
[----:B------:R-:W-:Y:S01]  /*c710*/  R2UR UR6, R5 ;  /* 0x00000000050672ca */ /* 0x000fe200000e0000 */
[----:B------:R-:W-:Y:S01]  /*c720*/  UMOV UR8, 0x0 ;  /* 0x0000000000087882 */ /* 0x000fe20000000000 */
[----:B------:R-:W-:Y:S01]  /*c730*/  UMOV UR9, 0x10000000 ;  /* 0x1000000000097882 */ /* 0x000fe20000000000 */
[----:B------:R-:W-:Y:S01]  /*c740*/  UIADD3.X UR5, URZ, UR5, URZ, UP0, !UPT ;  /* 0x000000053f057290 */ /* 0x000fe200087fe43f */
[----:B------:R-:W-:Y:S01]  /*c750*/  IADD3 R0, R0, 0x1, RZ ;  /* 0x0000000100007810 */ /* 0x000fe20007ffe0ff */
[----:B------:R-:W-:Y:S01]  /*c760*/  UMOV UR50, URZ ;  /* 0x0000003f00327c82 */ /* 0x000fe20008000000 */
[----:B------:R-:W-:Y:S01]  /*c770*/  UMOV UR52, UR60 ;  /* 0x0000003c00347c82 */ /* 0x000fe20008000000 */
[----:B------:R-:W-:Y:S01]  /*c780*/  UMOV UR53, UR61 ;  /* 0x0000003d00357c82 */ /* 0x000fe20008000000 */
[----:B------:R-:W-:Y:S01]  /*c790*/  UMOV UR42, 0x20 ;  /* 0x00000020002a7882 */ /* 0x000fe20000000000 */
[----:B------:R-:W-:Y:S01]  /*c7a0*/  UIADD3 UR49, UR49, 0x54000, URZ ;  /* 0x0005400031317890 */ /* 0x000fe2000fffe03f */
[----:B------:R-:W-:Y:S01]  /*c7b0*/  MOV R8, 0x1 ;  /* 0x0000000100087802 */ /* 0x000fe20000000f00 */
[----:B------:R-:W-:Y:S01]  /*c7c0*/  UMOV UR44, UR60 ;  /* 0x0000003c002c7c82 */ /* 0x000fe20008000000 */
[----:B------:R-:W-:Y:S01]  /*c7d0*/  UMOV UR45, UR61 ;  /* 0x0000003d002d7c82 */ /* 0x000fe20008000000 */
[----:B------:R-:W-:-:S02]  /*c7e0*/  UIADD3 UR48, UR6, 0xe000, URZ ;  /* 0x0000e00006307890 */ /* 0x000fc4000fffe03f */
[----:B------:R-:W-:Y:S02]  /*c7f0*/  UIADD3 UR40, UR6, 0x10000, URZ ;  /* 0x0001000006287890 */ /* 0x000fe4000fffe03f */
        /* <DEDUP_REMOVED lines=34> */
.L_x_83:
[----:B------:R-:W-:Y:S05]  /*ca20*/  BSYNC B0 ;  /* 0x0000000000007941 */ /* 0x000fea0003800000 */
.L_x_82:
[----:B------:R-:W-:-:S13]  /*ca30*/  ISETP.GE.AND P0, PT, R2, 0x81, PT ;  /* 0x000000810200780c */ /* 0x000fda0003f06270 */
[----:B------:R-:W-:Y:S05]  /*ca40*/  @!P0 EXIT ;  /* 0x000000000000894d */ /* 0x000fea0003800000 */
[----:B------:R-:W-:Y:S01]  /*ca50*/  IADD3 R2, R2, 0x7f, RZ ;  /* 0x0000007f02027810 */ /* 0x000fe20007ffe0ff */
[----:B------:R-:W-:Y:S01]  /*ca60*/  BSSY B0, `(.L_x_87) ;  /* 0x00000a7000007945 */ /* 0x000fe20003800000 */
[----:B------:R-:W-:Y:S02]  /*ca70*/  LOP3.LUT P0, RZ, R6, 0x1f, RZ, 0xc0, !PT ;  /* 0x0000001f06ff7812 */ /* 0x000fe4000780c0ff */
[----:B------:R-:W-:Y:S02]  /*ca80*/  SHF.R.S32.HI R3, RZ, 0x1f, R2 ;  /* 0x0000001fff037819 */ /* 0x000fe40000011402 */
[----:B------:R-:W-:Y:S02]  /*ca90*/  PLOP3.LUT P0, PT, P0, P2, PT, 0x2a, 0x0 ;  /* 0x000000000000781c */ /* 0x000fe40000704572 */
[----:B------:R-:W-:Y:S02]  /*caa0*/  LEA.HI R3, R3, R2, RZ, 0x7 ;  /* 0x0000000203037211 */ /* 0x000fe400078f38ff */
[----:B------:R-:W-:-:S02]  /*cab0*/  MOV R2, UR7 ;  /* 0x0000000700027c02 */ /* 0x000fc40008000f00 */
[----:B------:R-:W-:Y:S02]  /*cac0*/  SHF.R.S32.HI R3, RZ, 0x7, R3 ;  /* 0x00000007ff037819 */ /* 0x000fe40000011403 */
[----:B------:R-:W-:Y:S02]  /*cad0*/  LOP3.LUT R2, R2, 0x2, RZ, 0xfc, !PT ;  /* 0x0000000202027812 */ /* 0x000fe400078efcff */
[----:B------:R-:W-:Y:S02]  /*cae0*/  SHF.L.U32 R4, R3, 0x1, RZ ;  /* 0x0000000103047819 */ /* 0x000fe400000006ff */
[----:B------:R-:W-:-:S07]  /*caf0*/  MOV R3, 0x1 ;  /* 0x0000000100037802 */ /* 0x000fce0000000f00 */
.L_x_98:
[----:B------:R-:W-:Y:S04]  /*cb00*/  BSSY B1, `(.L_x_88) ;  /* 0x000004b000017945 */ /* 0x000fe80003800000 */
[----:B------:R-:W-:Y:S05]  /*cb10*/  @!P3 BRA `(.L_x_89) ;  /* 0x000000040024b947 */ /* 0x000fea0003800000 */
[----:B------:R-:W1:Y:S01]  /*cb20*/  S2R R6, SR_CgaCtaId ;  /* 0x0000000000067919 */ /* 0x000e620000008800 */
[----:B------:R-:W-:-:S04]  /*cb30*/  MOV R5, 0x400 ;  /* 0x0000040000057802 */ /* 0x000fc80000000f00 */
[----:B-1----:R-:W-:Y:S02]  /*cb40*/  LEA R7, R6, R5, 0x18 ;  /* 0x0000000506077211 */ /* 0x002fe400078ec0ff */
[----:B------:R-:W-:Y:S02]  /*cb50*/  SHF.L.U32 R5, R3, 0x1f, RZ ;  /* 0x0000001f03057819 */ /* 0x000fe400000006ff */
[----:B------:R-:W-:-:S04]  /*cb60*/  LEA R6, R0, R7, 0x3 ;  /* 0x0000000700067211 */ /* 0x000fc800078e18ff */
[----:B------:R-:W1:Y:S02]  /*cb70*/  SYNCS.PHASECHK.TRANS64.TRYWAIT P4, [R6+URZ+0x54028], R5 ;  /* 0x05402805060075a7 */ /* 0x000e64000808017f */
[----:B-1----:R-:W-:Y:S05]  /*cb80*/  @!P4 BRA `(.L_x_90) ;  /* 0x0000000c0058c947 */ /* 0x002fea0003800000 */
.L_x_109:
[----:B-1----:R-:W-:-:S04]  /*cb90*/  @P2 MOV R5, 0xe000 ;  /* 0x0000e00000052802 */ /* 0x002fc80000000f00 */
[----:B------:R1:W-:Y:S02]  /*cba0*/  @P2 SYNCS.ARRIVE.TRANS64 RZ, [R6+URZ+0x54000], R5 ;  /* 0x0540000506ff29a7 */ /* 0x0003e4000800003f */
[----:B-1----:R-:W-:-:S04]  /*cbb0*/  PRMT R5, R2, 0x9910, RZ ;  /* 0x0000991002057816 */ /* 0x002fc800000000ff */
[----:B------:R-:W-:-:S13]  /*cbc0*/  ISETP.NE.AND P4, PT, R5, 0x2, PT ;  /* 0x000000020500780c */ /* 0x000fda0003f85270 */
[----:B------:R-:W-:Y:S05]  /*cbd0*/  @P4 BRA `(.L_x_91) ;  /* 0x0000000000044947 */ /* 0x000fea0003800000 */
[----:B------:R-:W-:Y:S01]  /*cbe0*/  BPT.TRAP 0x1 ;  /* 0x000000040000795c */ /* 0x000fe20000300000 */
.L_x_91:
[----:B------:R-:W-:Y:S05]  /*cbf0*/  @P0 BRA `(.L_x_92) ;  /* 0x0000000000040947 */ /* 0x000fea0003800000 */
[----:B------:R-:W-:Y:S01]  /*cc00*/  BPT.TRAP 0x1 ;  /* 0x000000040000795c */ /* 0x000fe20000300000 */
.L_x_92:
[----:B------:R-:W-:Y:S01]  /*cc10*/  IMAD R7, R0, 0xe000, R7 ;  /* 0x0000e00000077824 */ /* 0x000fe200078e0207 */
[----:B------:R-:W-:Y:S01]  /*cc20*/  R2UR UR57, R6 ;  /* 0x00000000063972ca */ /* 0x000fe200000e0000 */
[----:B------:R-:W-:Y:S01]  /*cc30*/  ULDC.64 UR4, c[0x0][0x198] ;  /* 0x0000660000047ab9 */ /* 0x000fe20000000a00 */
[----:B------:R-:W-:Y:S01]  /*cc40*/  R2UR UR59, R8 ;  /* 0x00000000083b72ca */ /* 0x000fe200000e0000 */
[----:B------:R-:W-:Y:S01]  /*cc50*/  UIADD3 UR4, UP0, UR4, 0x1f0, URZ ;  /* 0x000001f004047890 */ /* 0x000fe2000ff1e03f */
[----:B------:R-:W-:Y:S01]  /*cc60*/  R2UR UR6, R7 ;  /* 0x00000000070672ca */ /* 0x000fe200000e0000 */
[----:B------:R-:W-:Y:S01]  /*cc70*/  UMOV UR8, 0x0 ;  /* 0x0000000000087882 */ /* 0x000fe20000000000 */
[----:B------:R-:W-:Y:S01]  /*cc80*/  UMOV UR9, 0x10000000 ;  /* 0x1000000000097882 */ /* 0x000fe20000000000 */
[----:B------:R-:W-:Y:S01]  /*cc90*/  UIADD3.X UR5, URZ, UR5, URZ, UP0, !UPT ;  /* 0x000000053f057290 */ /* 0x000fe200087fe43f */
[----:B------:R-:W-:Y:S01]  /*cca0*/  IADD3 R5, R0, 0x1, RZ ;  /* 0x0000000100057810 */ /* 0x000fe20007ffe0ff */
[----:B------:R-:W-:Y:S01]  /*ccb0*/  UMOV UR58, URZ ;  /* 0x0000003f003a7c82 */ /* 0x000fe20008000000 */
[----:B------:R-:W-:Y:S01]  /*ccc0*/  UMOV UR50, 0x20 ;  /* 0x0000002000327882 */ /* 0x000fe20000000000 */
[----:B------:R-:W-:Y:S01]  /*ccd0*/  UMOV UR52, UR60 ;  /* 0x0000003c00347c82 */ /* 0x000fe20008000000 */
[----:B------:R-:W-:Y:S01]  /*cce0*/  UMOV UR53, UR61 ;  /* 0x0000003d00357c82 */ /* 0x000fe20008000000 */
[----:B------:R-:W-:Y:S01]  /*ccf0*/  UIADD3 UR57, UR57, 0x54000, URZ ;  /* 0x0005400039397890 */ /* 0x000fe2000fffe03f */
[----:B------:R-:W-:Y:S01]  /*cd00*/  ISETP.NE.AND P4, PT, R5, 0x5, PT ;  /* 0x000000050500780c */ /* 0x000fe20003f85270 */
[----:B------:R-:W-:-:S02]  /*cd10*/  USHF.L.U32 UR59, UR59, 0x7, URZ ;  /* 0x000000073b3b7899 */ /* 0x000fc4000800063f */
[----:B------:R-:W-:Y:S01]  /*cd20*/  UIADD3 UR56, UR6, 0xe000, URZ ;  /* 0x0000e00006387890 */ /* 0x000fe2000fffe03f */
[----:B------:R-:W-:Y:S01]  /*cd30*/  SEL R0, RZ, 0x1, P4 ;  /* 0x00000001ff007807 */ /* 0x000fe20002000000 */
[----:B------:R-:W-:Y:S02]  /*cd40*/  UIADD3 UR48, UR6, 0x10000, URZ ;  /* 0x0001000006307890 */ /* 0x000fe4000fffe03f */
[----:B------:R-:W-:Y:S01]  /*cd50*/  UIADD3 UR16, UR6, 0x12000, URZ ;  /* 0x0001200006107890 */ /* 0x000fe2000fffe03f */
[----:B------:R-:W-:Y:S01]  /*cd60*/  LOP3.LUT R3, R3, R0, RZ, 0x3c, !PT ;  /* 0x0000000003037212 */ /* 0x000fe200078e3cff */
        /* <DEDUP_REMOVED lines=8> */
[----:B------:R-:W-:Y:S01]  /*cdf0*/  UIADD3 UR40, UR6, 0x14000, URZ ;  /* 0x0001400006287890 */ /* 0x000fe2000fffe03f */
[----:B------:R-:W-:Y:S01]  /*ce00*/  SEL R0, R5, RZ, P4 ;  /* 0x000000ff05007207 */ /* 0x000fe20002000000 */
[----:B------:R-:W-:-:S02]  /*ce10*/  UIADD3 UR32, UR6, 0x16000, URZ ;  /* 0x0001600006207890 */ /* 0x000fc4000fffe03f */
        /* <DEDUP_REMOVED lines=25> */
.L_x_89:
[----:B------:R-:W-:Y:S05]  /*cfb0*/  BSYNC B1 ;  /* 0x0000000000017941 */ /* 0x000fea0003800000 */
.L_x_88:
[----:B------:R-:W-:Y:S01]  /*cfc0*/  ISETP.LT.OR P4, PT, R4, 0x4, !P3 ;  /* 0x000000040400780c */ /* 0x000fe20005f81670 */
[----:B------:R-:W-:-:S12]  /*cfd0*/  BSSY B1, `(.L_x_93) ;  /* 0x000004c000017945 */ /* 0x000fd80003800000 */
[----:B------:R-:W-:Y:S05]  /*cfe0*/  @P4 BRA `(.L_x_94) ;  /* 0x0000000400284947 */ /* 0x000fea0003800000 */
[----:B------:R-:W1:Y:S01]  /*cff0*/  S2R R6, SR_CgaCtaId ;  /* 0x0000000000067919 */ /* 0x000e620000008800 */
[----:B------:R-:W-:Y:S02]  /*d000*/  MOV R5, 0x400 ;  /* 0x0000040000057802 */ /* 0x000fe40000000f00 */
[----:B------:R-:W-:Y:S02]  /*d010*/  SHF.L.U32 R7, R3, 0x1f, RZ ;  /* 0x0000001f03077819 */ /* 0x000fe400000006ff */
[----:B-1----:R-:W-:-:S04]  /*d020*/  LEA R5, R6, R5, 0x18 ;  /* 0x0000000506057211 */ /* 0x002fc800078ec0ff */
[----:B------:R-:W-:-:S04]  /*d030*/  LEA R6, R0, R5, 0x3 ;  /* 0x0000000500067211 */ /* 0x000fc800078e18ff */
[----:B------:R-:W1:Y:S02]  /*d040*/  SYNCS.PHASECHK.TRANS64.TRYWAIT P4, [R6+URZ+0x54028], R7 ;  /* 0x05402807060075a7 */ /* 0x000e64000808017f */
[----:B-1----:R-:W-:Y:S05]  /*d050*/  @!P4 BRA `(.L_x_95) ;  /* 0x000000080038c947 */ /* 0x002fea0003800000 */
.L_x_110:
[----:B-1----:R-:W-:-:S04]  /*d060*/  @P1 MOV R7, 0xe000 ;  /* 0x0000e00000071802 */ /* 0x002fc80000000f00 */
[----:B------:R1:W-:Y:S02]  /*d070*/  @P1 SYNCS.ARRIVE.TRANS64 RZ, [R6+URZ+0x54000], R7 ;  /* 0x0540000706ff19a7 */ /* 0x0003e4000800003f */
[----:B-1----:R-:W-:-:S04]  /*d080*/  PRMT R7, R2, 0x9910, RZ ;  /* 0x0000991002077816 */ /* 0x002fc800000000ff */
[----:B------:R-:W-:-:S13]  /*d090*/  ISETP.NE.AND P4, PT, R7, 0x2, PT ;  /* 0x000000020700780c */ /* 0x000fda0003f85270 */
[----:B------:R-:W-:Y:S05]  /*d0a0*/  @P4 BRA `(.L_x_96) ;  /* 0x0000000000044947 */ /* 0x000fea0003800000 */
[----:B------:R-:W-:Y:S01]  /*d0b0*/  BPT.TRAP 0x1 ;  /* 0x000000040000795c */ /* 0x000fe20000300000 */
.L_x_96:
[----:B------:R-:W-:Y:S05]  /*d0c0*/  @P0 BRA `(.L_x_97) ;  /* 0x0000000000040947 */ /* 0x000fea0003800000 */
[----:B------:R-:W-:Y:S01]  /*d0d0*/  BPT.TRAP 0x1 ;  /* 0x000000040000795c */ /* 0x000fe20000300000 */
.L_x_97:
        /* <DEDUP_REMOVED lines=16> */
[----:B------:R-:W-:Y:S01]  /*d1e0*/  USHF.L.U32 UR59, UR59, 0x7, URZ ;  /* 0x000000073b3b7899 */ /* 0x000fe2000800063f */
[----:B------:R-:W-:Y:S01]  /*d1f0*/  IADD3 R8, R8, 0x1, RZ ;  /* 0x0000000108087810 */ /* 0x000fe20007ffe0ff */
[----:B------:R-:W-:Y:S01]  /*d200*/  UIADD3 UR56, UR6, 0xe000, URZ ;  /* 0x0000e00006387890 */ /* 0x000fe2000fffe03f */
[----:B------:R-:W-:Y:S01]  /*d210*/  SEL R6, RZ, 0x1, P4 ;  /* 0x00000001ff067807 */ /* 0x000fe20002000000 */
[----:B------:R-:W-:Y:S01]  /*d220*/  UIADD3 UR48, UR6, 0x10000, URZ ;  /* 0x0001000006307890 */ /* 0x000fe2000fffe03f */
[----:B------:R-:W-:Y:S01]  /*d230*/  SEL R0, R0, RZ, P4 ;  /* 0x000000ff00007207 */ /* 0x000fe20002000000 */
        /* <DEDUP_REMOVED lines=37> */
.L_x_94:
[----:B------:R-:W-:Y:S05]  /*d490*/  BSYNC B1 ;  /* 0x0000000000017941 */ /* 0x000fea0003800000 */
.L_x_93:
[C---:B------:R-:W-:Y:S02]  /*d4a0*/  ISETP.GT.AND P4, PT, R4.reuse, 0x4, PT ;  /* 0x000000040400780c */ /* 0x040fe40003f84270 */
[----:B------:R-:W-:-:S11]  /*d4b0*/  IADD3 R4, R4, -0x2, RZ ;  /* 0xfffffffe04047810 */ /* 0x000fd60007ffe0ff */
[----:B------:R-:W-:Y:S05]  /*d4c0*/  @P4 BRA `(.L_x_98) ;  /* 0xfffffff4008c4947 */ /* 0x000fea000383ffff */
[----:B------:R-:W-:Y:S05]  /*d4d0*/  BSYNC B0 ;  /* 0x0000000000007941 */ /* 0x000fea0003800000 */
.L_x_87:
[----:B------:R-:W-:Y:S05]  /*d4e0*/  EXIT ;  /* 0x000000000000794d */ /* 0x000fea0003800000 */
.L_x_15:
[----:B-1----:R-:W-:-:S04]  /*d4f0*/  MOV R3, UR6 ;  /* 0x0000000600037c02 */ /* 0x002fc80008000f00 */
[----:B------:R1:W2:Y:S03]  /*d500*/  SYNCS.PHASECHK.TRANS64.TRYWAIT P1, [R3+URZ+0x54050], R0 ;  /* 0x05405000030075a7 */ /* 0x0002a6000802017f */
[----:B--2---:R-:W-:Y:S05]  /*d510*/  @!P1 NANOSLEEP.SYNCS 0x989680 ;  /* 0x009896800000995d */ /* 0x004fea0003900000 */
[----:B------:R-:W2:Y:S02]  /*d520*/  @!P1 SYNCS.PHASECHK.TRANS64 P1, [R3+URZ+0x54050], R0 ;  /* 0x05405000030095a7 */ /* 0x000ea4000802007f */
[----:B--2---:R-:W-:Y:S05]  /*d530*/  @!P1 BRA `(.L_x_15) ;  /* 0xfffffffc00ec9947 */ /* 0x004fea000383ffff */
[----:B------:R-:W-:Y:S05]  /*d540*/  BRA `(.L_x_99) ;  /* 0xffffff3800547947 */ /* 0x000fea000383ffff */
.L_x_17:
[----:B------:R-:W-:-:S13]  /*d550*/  R2UR UR4, R16 ;  /* 0x00000000100472ca */ /* 0x000fda00000e0000 */
[----:B-1----:R-:W-:-:S04]  /*d560*/  MOV R0, UR4 ;  /* 0x0000000400007c02 */ /* 0x002fc80008000f00 */
[----:B------:R1:W2:Y:S03]  /*d570*/  SYNCS.PHASECHK.TRANS64.TRYWAIT P1, [R0+URZ+0x54000], R9 ;  /* 0x05400009000075a7 */ /* 0x0002a6000802017f */
[----:B--2---:R-:W-:Y:S05]  /*d580*/  @!P1 NANOSLEEP.SYNCS 0x989680 ;  /* 0x009896800000995d */ /* 0x004fea0003900000 */
[----:B------:R-:W2:Y:S02]  /*d590*/  @!P1 SYNCS.PHASECHK.TRANS64 P1, [R0+URZ+0x54000], R9 ;  /* 0x05400009000095a7 */ /* 0x000ea4000802007f */
[----:B--2---:R-:W-:Y:S05]  /*d5a0*/  @!P1 BRA `(.L_x_17) ;  /* 0xfffffffc00e89947 */ /* 0x004fea000383ffff */
[----:B------:R-:W-:Y:S05]  /*d5b0*/  BRA `(.L_x_100) ;  /* 0xffffff3800587947 */ /* 0x000fea000383ffff */
.L_x_18:
[----:B-1----:R-:W-:-:S04]  /*d5c0*/  MOV R3, UR4 ;  /* 0x0000000400037c02 */ /* 0x002fc80008000f00 */
[----:B------:R1:W2:Y:S03]  /*d5d0*/  SYNCS.PHASECHK.TRANS64.TRYWAIT P1, [R3+URZ], R0 ;  /* 0x00000000030075a7 */ /* 0x0002a6000802017f */
[----:B--2---:R-:W-:Y:S05]  /*d5e0*/  @!P1 NANOSLEEP.SYNCS 0x989680 ;  /* 0x009896800000995d */ /* 0x004fea0003900000 */
[----:B------:R-:W2:Y:S02]  /*d5f0*/  @!P1 SYNCS.PHASECHK.TRANS64 P1, [R3+URZ], R0 ;  /* 0x00000000030095a7 */ /* 0x000ea4000802007f */
[----:B--2---:R-:W-:Y:S05]  /*d600*/  @!P1 BRA `(.L_x_18) ;  /* 0xfffffffc00ec9947 */ /* 0x004fea000383ffff */
[----:B------:R-:W-:Y:S05]  /*d610*/  BRA `(.L_x_101) ;  /* 0xffffff3800607947 */ /* 0x000fea000383ffff */
.L_x_20:
[----:B------:R-:W-:-:S13]  /*d620*/  R2UR UR6, R16 ;  /* 0x00000000100672ca */ /* 0x000fda00000e0000 */
[----:B-1----:R-:W-:-:S04]  /*d630*/  MOV R12, UR6 ;  /* 0x00000006000c7c02 */ /* 0x002fc80008000f00 */
[----:B------:R1:W2:Y:S03]  /*d640*/  SYNCS.PHASECHK.TRANS64.TRYWAIT P1, [R12+URZ+0x54008], R9 ;  /* 0x054008090c0075a7 */ /* 0x0002a6000802017f */
[----:B--2---:R-:W-:Y:S05]  /*d650*/  @!P1 NANOSLEEP.SYNCS 0x989680 ;  /* 0x009896800000995d */ /* 0x004fea0003900000 */
[----:B------:R-:W2:Y:S02]  /*d660*/  @!P1 SYNCS.PHASECHK.TRANS64 P1, [R12+URZ+0x54008], R9 ;  /* 0x054008090c0095a7 */ /* 0x000ea4000802007f */
[----:B--2---:R-:W-:Y:S05]  /*d670*/  @!P1 BRA `(.L_x_20) ;  /* 0xfffffffc00e89947 */ /* 0x004fea000383ffff */
[----:B------:R-:W-:Y:S05]  /*d680*/  BRA `(.L_x_102) ;  /* 0xffffff6000d07947 */ /* 0x000fea000383ffff */
.L_x_25:
[----:B-1----:R-:W-:-:S04]  /*d690*/  MOV R15, UR6 ;  /* 0x00000006000f7c02 */ /* 0x002fc80008000f00 */
[----:B------:R1:W2:Y:S03]  /*d6a0*/  SYNCS.PHASECHK.TRANS64.TRYWAIT P2, [R15+URZ+0x54000], R0 ;  /* 0x054000000f0075a7 */ /* 0x0002a6000804017f */
[----:B--2---:R-:W-:Y:S05]  /*d6b0*/  @!P2 NANOSLEEP.SYNCS 0x989680 ;  /* 0x009896800000a95d */ /* 0x004fea0003900000 */
[----:B------:R-:W2:Y:S02]  /*d6c0*/  @!P2 SYNCS.PHASECHK.TRANS64 P2, [R15+URZ+0x54000], R0 ;  /* 0x054000000f00a5a7 */ /* 0x000ea4000804007f */
[----:B--2---:R-:W-:Y:S05]  /*d6d0*/  @!P2 BRA `(.L_x_25) ;  /* 0xfffffffc00eca947 */ /* 0x004fea000383ffff */
[----:B------:R-:W-:Y:S05]  /*d6e0*/  BRA `(.L_x_103) ;  /* 0xffffff7400e07947 */ /* 0x000fea000383ffff */
.L_x_29:
[----:B-1----:R-:W-:-:S04]  /*d6f0*/  MOV R12, UR7 ;  /* 0x00000007000c7c02 */ /* 0x002fc80008000f00 */
[----:B------:R1:W2:Y:S03]  /*d700*/  SYNCS.PHASECHK.TRANS64.TRYWAIT P2, [R12+URZ+0x54000], R71 ;  /* 0x054000470c0075a7 */ /* 0x0002a6000804017f */
[----:B--2---:R-:W-:Y:S05]  /*d710*/  @!P2 NANOSLEEP.SYNCS 0x989680 ;  /* 0x009896800000a95d */ /* 0x004fea0003900000 */
[----:B------:R-:W2:Y:S02]  /*d720*/  @!P2 SYNCS.PHASECHK.TRANS64 P2, [R12+URZ+0x54000], R71 ;  /* 0x054000470c00a5a7 */ /* 0x000ea4000804007f */
[----:B--2---:R-:W-:Y:S05]  /*d730*/  @!P2 BRA `(.L_x_29) ;  /* 0xfffffffc00eca947 */ /* 0x004fea000383ffff */
[----:B------:R-:W-:Y:S05]  /*d740*/  BRA `(.L_x_28) ;  /* 0xffffffa000c87947 */ /* 0x000fea000383ffff */
.L_x_45:
[----:B-1----:R-:W-:-:S04]  /*d750*/  MOV R7, UR4 ;  /* 0x0000000400077c02 */ /* 0x002fc80008000f00 */
[----:B------:R1:W2:Y:S03]  /*d760*/  SYNCS.PHASECHK.TRANS64.TRYWAIT P0, [R7+URZ+0x54098], R0 ;  /* 0x05409800070075a7 */ /* 0x0002a6000800017f */
[----:B--2---:R-:W-:Y:S05]  /*d770*/  @!P0 NANOSLEEP.SYNCS 0x989680 ;  /* 0x009896800000895d */ /* 0x004fea0003900000 */
[----:B------:R-:W2:Y:S02]  /*d780*/  @!P0 SYNCS.PHASECHK.TRANS64 P0, [R7+URZ+0x54098], R0 ;  /* 0x05409800070085a7 */ /* 0x000ea4000800007f */
[----:B--2---:R-:W-:Y:S05]  /*d790*/  @!P0 BRA `(.L_x_45) ;  /* 0xfffffffc00ec8947 */ /* 0x004fea000383ffff */
[----:B------:R-:W-:Y:S05]  /*d7a0*/  BRA `(.L_x_104) ;  /* 0xffffffc0006c7947 */ /* 0x000fea000383ffff */
.L_x_69:
[----:B--2---:R2:W4:Y:S02]  /*d7b0*/  SYNCS.PHASECHK.TRANS64.TRYWAIT P0, [R3+URZ+0x54060], R2 ;  /* 0x05406002030075a7 */ /* 0x004524000800017f */
[----:B----4-:R-:W-:Y:S05]  /*d7c0*/  @!P0 NANOSLEEP.SYNCS 0x989680 ;  /* 0x009896800000895d */ /* 0x010fea0003900000 */
[----:B------:R-:W4:Y:S02]  /*d7d0*/  @!P0 SYNCS.PHASECHK.TRANS64 P0, [R3+URZ+0x54060], R2 ;  /* 0x05406002030085a7 */ /* 0x000f24000800007f */
[----:B----4-:R-:W-:Y:S05]  /*d7e0*/  @!P0 BRA `(.L_x_69) ;  /* 0xfffffffc00f08947 */ /* 0x010fea000383ffff */
[----:B------:R-:W-:Y:S05]  /*d7f0*/  BRA `(.L_x_105) ;  /* 0xffffffe0000c7947 */ /* 0x000fea000383ffff */
.L_x_74:
[----:B-1----:R1:W2:Y:S02]  /*d800*/  SYNCS.PHASECHK.TRANS64.TRYWAIT P0, [R5+URZ+0x54028], R0 ;  /* 0x05402800050075a7 */ /* 0x0022a4000800017f */
[----:B--2---:R-:W-:Y:S05]  /*d810*/  @!P0 NANOSLEEP.SYNCS 0x989680 ;  /* 0x009896800000895d */ /* 0x004fea0003900000 */
[----:B------:R-:W2:Y:S02]  /*d820*/  @!P0 SYNCS.PHASECHK.TRANS64 P0, [R5+URZ+0x54028], R0 ;  /* 0x05402800050085a7 */ /* 0x000ea4000800007f */
[----:B--2---:R-:W-:Y:S05]  /*d830*/  @!P0 BRA `(.L_x_74) ;  /* 0xfffffffc00f08947 */ /* 0x004fea000383ffff */
[----:B------:R-:W-:Y:S05]  /*d840*/  BRA `(.L_x_106) ;  /* 0xffffffe400107947 */ /* 0x000fea000383ffff */
.L_x_79:
[----:B-1----:R1:W2:Y:S02]  /*d850*/  SYNCS.PHASECHK.TRANS64.TRYWAIT P0, [R4+URZ+0x54060], R5 ;  /* 0x05406005040075a7 */ /* 0x0022a4000800017f */
[----:B--2---:R-:W-:Y:S05]  /*d860*/  @!P0 NANOSLEEP.SYNCS 0x989680 ;  /* 0x009896800000895d */ /* 0x004fea0003900000 */
[----:B------:R-:W2:Y:S02]  /*d870*/  @!P0 SYNCS.PHASECHK.TRANS64 P0, [R4+URZ+0x54060], R5 ;  /* 0x05406005040085a7 */ /* 0x000ea4000800007f */
[----:B--2---:R-:W-:Y:S05]  /*d880*/  @!P0 BRA `(.L_x_79) ;  /* 0xfffffffc00f08947 */ /* 0x004fea000383ffff */
[----:B------:R-:W-:Y:S05]  /*d890*/  BRA `(.L_x_107) ;  /* 0xffffffe800247947 */ /* 0x000fea000383ffff */
.L_x_84:
[----:B-1----:R1:W2:Y:S02]  /*d8a0*/  SYNCS.PHASECHK.TRANS64.TRYWAIT P0, [R3+URZ+0x54028], R4 ;  /* 0x05402804030075a7 */ /* 0x0022a4000800017f */
[----:B--2---:R-:W-:Y:S05]  /*d8b0*/  @!P0 NANOSLEEP.SYNCS 0x989680 ;  /* 0x009896800000895d */ /* 0x004fea0003900000 */
[----:B------:R-:W2:Y:S02]  /*d8c0*/  @!P0 SYNCS.PHASECHK.TRANS64 P0, [R3+URZ+0x54028], R4 ;  /* 0x05402804030085a7 */ /* 0x000ea4000800007f */
[----:B--2---:R-:W-:Y:S05]  /*d8d0*/  @!P0 BRA `(.L_x_84) ;  /* 0xfffffffc00f08947 */ /* 0x004fea000383ffff */
[----:B------:R-:W-:Y:S05]  /*d8e0*/  BRA `(.L_x_108) ;  /* 0xffffffec00447947 */ /* 0x000fea000383ffff */
.L_x_90:
[----:B-1----:R1:W2:Y:S02]  /*d8f0*/  SYNCS.PHASECHK.TRANS64.TRYWAIT P4, [R6+URZ+0x54028], R5 ;  /* 0x05402805060075a7 */ /* 0x0022a4000808017f */
[----:B--2---:R-:W-:Y:S05]  /*d900*/  @!P4 NANOSLEEP.SYNCS 0x989680 ;  /* 0x009896800000c95d */ /* 0x004fea0003900000 */
[----:B------:R-:W2:Y:S02]  /*d910*/  @!P4 SYNCS.PHASECHK.TRANS64 P4, [R6+URZ+0x54028], R5 ;  /* 0x054028050600c5a7 */ /* 0x000ea4000808007f */
[----:B--2---:R-:W-:Y:S05]  /*d920*/  @!P4 BRA `(.L_x_90) ;  /* 0xfffffffc00f0c947 */ /* 0x004fea000383ffff */
[----:B------:R-:W-:Y:S05]  /*d930*/  BRA `(.L_x_109) ;  /* 0xfffffff000947947 */ /* 0x000fea000383ffff */
.L_x_95:
[----:B-1----:R1:W2:Y:S02]  /*d940*/  SYNCS.PHASECHK.TRANS64.TRYWAIT P4, [R6+URZ+0x54028], R7 ;  /* 0x05402807060075a7 */ /* 0x0022a4000808017f */
[----:B--2---:R-:W-:Y:S05]  /*d950*/  @!P4 NANOSLEEP.SYNCS 0x989680 ;  /* 0x009896800000c95d */ /* 0x004fea0003900000 */
[----:B------:R-:W2:Y:S02]  /*d960*/  @!P4 SYNCS.PHASECHK.TRANS64 P4, [R6+URZ+0x54028], R7 ;  /* 0x054028070600c5a7 */ /* 0x000ea4000808007f */
[----:B--2---:R-:W-:Y:S05]  /*d970*/  @!P4 BRA `(.L_x_95) ;  /* 0xfffffffc00f0c947 */ /* 0x004fea000383ffff */
[----:B------:R-:W-:Y:S05]  /*d980*/  BRA `(.L_x_110) ;  /* 0xfffffff400b47947 */ /* 0x000fea000383ffff */
        .weak           $__internal_0_$__cuda_sm20_rcp_rn_f32_slowpath
        .type           $__internal_0_$__cuda_sm20_rcp_rn_f32_slowpath,@function
        .size           $__internal_0_$__cuda_sm20_rcp_rn_f32_slowpath,(.L_x_116 - $__internal_0_$__cuda_sm20_rcp_rn_f32_slowpath)
$__internal_0_$__cuda_sm20_rcp_rn_f32_slowpath:
[----:B------:R-:W-:Y:S01]  /*d990*/  SHF.L.U32 R3, R4, 0x1, RZ ;  /* 0x0000000104037819 */ /* 0x000fe200000006ff */
[----:B------:R-:W-:Y:S03]  /*d9a0*/  BSSY B2, `(.L_x_111) ;  /* 0x0000030000027945 */ /* 0x000fe60003800000 */
[----:B------:R-:W-:-:S04]  /*d9b0*/  SHF.R.U32.HI R20, RZ, 0x18, R3 ;  /* 0x00000018ff147819 */ /* 0x000fc80000011603 */
[----:B------:R-:W-:-:S13]  /*d9c0*/  ISETP.NE.U32.AND P0, PT, R20, RZ, PT ;  /* 0x000000ff1400720c */ /* 0x000fda0003f05070 */
[----:B------:R-:W-:Y:S05]  /*d9d0*/  @P0 BRA `(.L_x_112) ;  /* 0x0000000000280947 */ /* 0x000fea0003800000 */
[----:B------:R-:W-:-:S04]  /*d9e0*/  SHF.L.U32 R3, R4, 0x1, RZ ;  /* 0x0000000104037819 */ /* 0x000fc800000006ff */
[----:B------:R-:W-:-:S13]  /*d9f0*/  ISETP.NE.AND P0, PT, R3, RZ, PT ;  /* 0x000000ff0300720c */ /* 0x000fda0003f05270 */
[----:B------:R-:W-:Y:S01]  /*da00*/  @P0 FFMA R9, R4, 1.84467440737095516160e+19, RZ ;  /* 0x5f80000004090823 */ /* 0x000fe200000000ff */
[----:B------:R-:W-:Y:S08]  /*da10*/  @!P0 MUFU.RCP R8, R4 ;  /* 0x0000000400088308 */ /* 0x000ff00000001000 */
[----:B------:R-:W1:Y:S02]  /*da20*/  @P0 MUFU.RCP R14, R9 ;  /* 0x00000009000e0308 */ /* 0x000e640000001000 */
[----:B-1----:R-:W-:-:S04]  /*da30*/  @P0 FFMA R3, R9, R14, -1 ;  /* 0xbf80000009030423 */ /* 0x002fc8000000000e */
[----:B------:R-:W-:-:S04]  /*da40*/  @P0 FADD.FTZ R3, -R3, -RZ ;  /* 0x800000ff03030221 */ /* 0x000fc80000010100 */
[----:B------:R-:W-:-:S04]  /*da50*/  @P0 FFMA R3, R14, R3, R14 ;  /* 0x000000030e030223 */ /* 0x000fc8000000000e */
[----:B------:R-:W-:Y:S01]  /*da60*/  @P0 FFMA R8, R3, 1.84467440737095516160e+19, RZ ;  /* 0x5f80000003080823 */ /* 0x000fe200000000ff */
[----:B------:R-:W-:Y:S06]  /*da70*/  BRA `(.L_x_113) ;  /* 0x0000000000887947 */ /* 0x000fec0003800000 */
.L_x_112:
[----:B------:R-:W-:-:S04]  /*da80*/  IADD3 R22, R20, -0xfd, RZ ;  /* 0xffffff0314167810 */ /* 0x000fc80007ffe0ff */
[----:B------:R-:W-:-:S13]  /*da90*/  ISETP.GT.U32.AND P0, PT, R22, 0x1, PT ;  /* 0x000000011600780c */ /* 0x000fda0003f04070 */
[----:B------:R-:W-:Y:S05]  /*daa0*/  @P0 BRA `(.L_x_114) ;  /* 0x0000000000780947 */ /* 0x000fea0003800000 */
[----:B------:R-:W-:Y:S02]  /*dab0*/  LOP3.LUT R3, R4, 0x7fffff, RZ, 0xc0, !PT ;  /* 0x007fffff04037812 */ /* 0x000fe400078ec0ff */
[----:B------:R-:W-:Y:S02]  /*dac0*/  MOV R15, 0x3 ;  /* 0x00000003000f7802 */ /* 0x000fe40000000f00 */
[----:B------:R-:W-:Y:S02]  /*dad0*/  LOP3.LUT R3, R3, 0x3f800000, RZ, 0xfc, !PT ;  /* 0x3f80000003037812 */ /* 0x000fe400078efcff */
[----:B------:R-:W-:Y:S02]  /*dae0*/  SHF.L.U32 R15, R15, R22, RZ ;  /* 0x000000160f0f7219 */ /* 0x000fe400000006ff */
[----:B------:R-:W1:Y:S02]  /*daf0*/  MUFU.RCP R8, R3 ;  /* 0x0000000300087308 */ /* 0x000e640000001000 */
[----:B-1----:R-:W-:-:S04]  /*db00*/  FFMA R9, R3, R8, -1 ;  /* 0xbf80000003097423 */ /* 0x002fc80000000008 */
[----:B------:R-:W-:-:S04]  /*db10*/  FADD.FTZ R9, -R9, -RZ ;  /* 0x800000ff09097221 */ /* 0x000fc80000010100 */
[CCC-:B------:R-:W-:Y:S01]  /*db20*/  FFMA.RM R13, R8.reuse, R9.reuse, R8.reuse ;  /* 0x00000009080d7223 */ /* 0x1c0fe20000004008 */
[----:B------:R-:W-:-:S04]  /*db30*/  FFMA.RP R14, R8, R9, R8 ;  /* 0x00000009080e7223 */ /* 0x000fc80000008008 */
[C---:B------:R-:W-:Y:S02]  /*db40*/  LOP3.LUT R8, R13.reuse, 0x7fffff, RZ, 0xc0, !PT ;  /* 0x007fffff0d087812 */ /* 0x040fe400078ec0ff */
[----:B------:R-:W-:Y:S02]  /*db50*/  FSETP.NEU.FTZ.AND P0, PT, R13, R14, PT ;  /* 0x0000000e0d00720b */ /* 0x000fe40003f1d000 */
[----:B------:R-:W-:Y:S02]  /*db60*/  LOP3.LUT R8, R8, 0x800000, RZ, 0xfc, !PT ;  /* 0x0080000008087812 */ /* 0x000fe400078efcff */
[----:B------:R-:W-:Y:S02]  /*db70*/  SEL R9, RZ, 0xffffffff, !P0 ;  /* 0xffffffffff097807 */ /* 0x000fe40004000000 */
[----:B------:R-:W-:Y:S02]  /*db80*/  LOP3.LUT R15, R15, R8, RZ, 0xc0, !PT ;  /* 0x000000080f0f7212 */ /* 0x000fe400078ec0ff */
[----:B------:R-:W-:-:S02]  /*db90*/  IADD3 R9, -R9, RZ, RZ ;  /* 0x000000ff09097210 */ /* 0x000fc40007ffe1ff */
[-C--:B------:R-:W-:Y:S02]  /*dba0*/  SHF.R.U32.HI R15, RZ, R22.reuse, R15 ;  /* 0x00000016ff0f7219 */ /* 0x080fe4000001160f */
[----:B------:R-:W-:Y:S02]  /*dbb0*/  LOP3.LUT P1, RZ, R9, R22, R8, 0xf8, !PT ;  /* 0x0000001609ff7212 */ /* 0x000fe4000782f808 */
[C---:B------:R-:W-:Y:S02]  /*dbc0*/  LOP3.LUT P0, RZ, R15.reuse, 0x1, RZ, 0xc0, !PT ;  /* 0x000000010fff7812 */ /* 0x040fe4000780c0ff */
[----:B------:R-:W-:-:S04]  /*dbd0*/  LOP3.LUT P2, RZ, R15, 0x2, RZ, 0xc0, !PT ;  /* 0x000000020fff7812 */ /* 0x000fc8000784c0ff */
[----:B------:R-:W-:Y:S02]  /*dbe0*/  PLOP3.LUT P0, PT, P0, P1, P2, 0xe0, 0x0 ;  /* 0x000000000000781c */ /* 0x000fe40000703c20 */
[----:B------:R-:W-:Y:S02]  /*dbf0*/  LOP3.LUT P1, RZ, R4, 0x7fffff, RZ, 0xc0, !PT ;  /* 0x007fffff04ff7812 */ /* 0x000fe4000782c0ff */
[----:B------:R-:W-:-:S04]  /*dc00*/  SEL R3, RZ, 0x1, !P0 ;  /* 0x00000001ff037807 */ /* 0x000fc80004000000 */
[----:B------:R-:W-:-:S04]  /*dc10*/  IADD3 R3, -R3, RZ, RZ ;  /* 0x000000ff03037210 */ /* 0x000fc80007ffe1ff */
[----:B------:R-:W-:Y:S02]  /*dc20*/  ISETP.GE.AND P0, PT, R3, RZ, PT ;  /* 0x000000ff0300720c */ /* 0x000fe40003f06270 */
[----:B------:R-:W-:-:S04]  /*dc30*/  IADD3 R3, R20, -0xfc, RZ ;  /* 0xffffff0414037810 */ /* 0x000fc80007ffe0ff */
[----:B------:R-:W-:-:S07]  /*dc40*/  SHF.R.U32.HI R3, RZ, R3, R8 ;  /* 0x00000003ff037219 */ /* 0x000fce0000011608 */
[----:B------:R-:W-:-:S04]  /*dc50*/  @!P0 IADD3 R3, R3, 0x1, RZ ;  /* 0x0000000103038810 */ /* 0x000fc80007ffe0ff */
[----:B------:R-:W-:-:S04]  /*dc60*/  @!P1 SHF.L.U32 R3, R3, 0x1, RZ ;  /* 0x0000000103039819 */ /* 0x000fc800000006ff */
[----:B------:R-:W-:Y:S01]  /*dc70*/  LOP3.LUT R8, R3, 0x80000000, R4, 0xf8, !PT ;  /* 0x8000000003087812 */ /* 0x000fe200078ef804 */
[----:B------:R-:W-:Y:S06]  /*dc80*/  BRA `(.L_x_113) ;  /* 0x0000000000047947 */ /* 0x000fec0003800000 */
.L_x_114:
[----:B------:R1:W2:Y:S02]  /*dc90*/  MUFU.RCP R8, R4 ;  /* 0x0000000400087308 */ /* 0x0002a40000001000 */
.L_x_113:
[----:B------:R-:W-:Y:S05]  /*dca0*/  BSYNC B2 ;  /* 0x0000000000027941 */ /* 0x000fea0003800000 */
.L_x_111:
[----:B--2---:R-:W-:Y:S02]  /*dcb0*/  MOV R3, R8 ;  /* 0x0000000800037202 */ /* 0x004fe40000000f00 */
[----:B------:R-:W-:Y:S02]  /*dcc0*/  MOV R8, R17 ;  /* 0x0000001100087202 */ /* 0x000fe40000000f00 */
[----:B------:R-:W-:-:S04]  /*dcd0*/  MOV R9, 0x0 ;  /* 0x0000000000097802 */ /* 0x000fc80000000f00 */
[----:B-1----:R-:W-:Y:S05]  /*dce0*/  RET.REL.NODEC R8 `(_ZN7cutlass13device_kernelINS_4fmha6kernel28FmhaKernelTmaWarpSpecializedINS1_10collective30FmhaMainloopTmaWarpSpecializedINS_6half_tEffN4cute5tupleIJNS7_1CILi128EEESA_NS9_ILi224EEEEEENS8_IJiNS9_ILi1EEENS8_IJiiEEEEEESF_SF_NS4_13DefaultFusionEJEEENS4_15FmhaFwdEpilogueIS6_fNS8_IJNS9_ILi64EEESB_SA_EEEEENS2_23IndividualTileSchedulerEJEEEEEvNT_6ParamsE) ;  /* 0xffffff2008c47950 */ /* 0x002fea0003c3ffff */
.L_x_115:
[----:B------:R-:W-:-:S00]  /*dcf0*/  BRA `(.L_x_115) ;  /* 0xfffffffc00fc7947 */ /* 0x000fc0000383ffff */
[----:B------:R-:W-:-:S00]  /*dd00*/  NOP ;  /* 0x0000000000007918 */ /* 0x000fc00000000000 */
[----:B------:R-:W-:-:S00]  /*dd10*/  NOP ;  /* 0x0000000000007918 */ /* 0x000fc00000000000 */
[----:B------:R-:W-:-:S00]  /*dd20*/  NOP ;  /* 0x0000000000007918 */ /* 0x000fc00000000000 */
[----:B------:R-:W-:-:S00]  /*dd30*/  NOP ;  /* 0x0000000000007918 */ /* 0x000fc00000000000 */
[----:B------:R-:W-:-:S00]  /*dd40*/  NOP ;  /* 0x0000000000007918 */ /* 0x000fc00000000000 */
[----:B------:R-:W-:-:S00]  /*dd50*/  NOP ;  /* 0x0000000000007918 */ /* 0x000fc00000000000 */
[----:B------:R-:W-:-:S00]  /*dd60*/  NOP ;  /* 0x0000000000007918 */ /* 0x000fc00000000000 */
[----:B------:R-:W-:-:S00]  /*dd70*/  NOP ;  /* 0x0000000000007918 */ /* 0x000fc00000000000 */
.L_x_116:


//--------------------- .nv.global.init           --------------------------
	.section	.nv.global.init,"aw",@progbits
.nv.global.init:
	.type		$str$24,@object
	.size		$str$24,($str$25 - $str$24)
$str$24:
        /*0000*/ 	.byte	0x28, 0x61, 0x64, 0x64, 0x72, 0x65, 0x73, 0x73, 0x20, 0x26, 0x20, 0x6d, 0x61, 0x73, 0x6b, 0x29
        /*0010*/ 	.byte	0x20, 0x3d, 0x3d, 0x20, 0x30, 0x00
	.type		$str$25,@object
	.size		$str$25,(__unnamed_1 - $str$25)
$str$25:
        /*0016*/ 	.byte	0x2f, 0x74, 0x6d, 0x70, 0x2f, 0x63, 0x75, 0x74, 0x6c, 0x61, 0x73, 0x73, 0x5f, 0x73, 0x77, 0x65
        /*0026*/ 	.byte	0x65, 0x70, 0x5f, 0x73, 0x72, 0x63, 0x2f, 0x69, 0x6e, 0x63, 0x6c, 0x75, 0x64, 0x65, 0x2f, 0x63
        /*0036*/ 	.byte	0x75, 0x74, 0x65, 0x2f, 0x70, 0x6f, 0x69, 0x6e, 0x74, 0x65, 0x72, 0x5f, 0x66, 0x6c, 0x61, 0x67
        /*0046*/ 	.byte	0x67, 0x65, 0x64, 0x2e, 0x68, 0x70, 0x70, 0x00
	.type		__unnamed_1,@object
	.size		__unnamed_1,(__unnamed_2 - __unnamed_1)
__unnamed_1:
        /*004e*/ 	.byte	0x61, 0x75, 0x74, 0x6f, 0x20, 0x63, 0x75, 0x74, 0x65, 0x3a, 0x3a, 0x61, 0x73, 0x5f, 0x70, 0x6f
        /* <DEDUP_REMOVED lines=27> */
        /*020e*/ 	.byte	0x3e, 0x3e, 0x3e, 0x3e, 0x3e, 0x5d, 0x00
	.type		__unnamed_2,@object
	.size		__unnamed_2,(.L_1 - __unnamed_2)
__unnamed_2:
        /* <DEDUP_REMOVED lines=29> */
.L_1:


//--------------------- .nv.shared._ZN7cutlass13device_kernelINS_4fmha6kernel28FmhaKernelTmaWarpSpecializedINS1_10collective30FmhaMainloopTmaWarpSpecializedINS_6half_tEffN4cute5tupleIJNS7_1CILi128EEESA_NS9_ILi224EEEEEENS8_IJiNS9_ILi1EEENS8_IJiiEEEEEESF_SF_NS4_13DefaultFusionEJEEENS4_15FmhaFwdEpilogueIS6_fNS8_IJNS9_ILi64EEESB_SA_EEEEENS2_23IndividualTileSchedulerEJEEEEEvNT_6ParamsE --------------------------
	.section	.nv.shared._ZN7cutlass13device_kernelINS_4fmha6kernel28FmhaKernelTmaWarpSpecializedINS1_10collective30FmhaMainloopTmaWarpSpecializedINS_6half_tEffN4cute5tupleIJNS7_1CILi128EEESA_NS9_ILi224EEEEEENS8_IJiNS9_ILi1EEENS8_IJiiEEEEEESF_SF_NS4_13DefaultFusionEJEEENS4_15FmhaFwdEpilogueIS6_fNS8_IJNS9_ILi64EEESB_SA_EEEEENS2_23IndividualTileSchedulerEJEEEEEvNT_6ParamsE,"aw",@nobits
	.sectionflags	@""
	.align	16
	.zero		1024


//--------------------- .nv.shared.reserved.0     --------------------------
	.section	.nv.shared.reserved.0,"aw",@nobits
	.weak		__nv_reservedSMEM_offset_0_alias
	.size		__nv_reservedSMEM_offset_0_alias, 0, 0
	.other		__nv_reservedSMEM_offset_0_alias,@"STO_CUDA_RESERVED_SHARED STV_DEFAULT"
__nv_reservedSMEM_offset_0_alias:
	.zero		0


//--------------------- .nv.global                --------------------------
	.section	.nv.global,"aw",@nobits
.nv.global:
	.type		_ZN39_INTERNAL_e9126206_4_k_cu_5ad887c3_26014cute1_E,@object
	.size		_ZN39_INTERNAL_e9126206_4_k_cu_5ad887c3_26014cute1_E,(_ZN39_INTERNAL_e9126206_4_k_cu_5ad887c3_26014cuda3std3__45__cpo6cbeginE - _ZN39_INTERNAL_e9126206_4_k_cu_5ad887c3_26014cute1_E)
_ZN39_INTERNAL_e9126206_4_k_cu_5ad887c3_26014cute1_E:
	.zero		1
	.type		_ZN39_INTERNAL_e9126206_4_k_cu_5ad887c3_26014cuda3std3__45__cpo6cbeginE,@object
	.size		_ZN39_INTERNAL_e9126206_4_k_cu_5ad887c3_26014cuda3std3__45__cpo6cbeginE,(_ZN39_INTERNAL_e9126206_4_k_cu_5ad887c3_26014cuda3std3__48in_placeE - _ZN39_INTERNAL_e9126206_4_k_cu_5ad887c3_26014cuda3std3__45__cpo6cbeginE)
_ZN39_INTERNAL_e9126206_4_k_cu_5ad887c3_26014cuda3std3__45__cpo6cbeginE:
	.zero		1
	.type		_ZN39_INTERNAL_e9126206_4_k_cu_5ad887c3_26014cuda3std3__48in_placeE,@object
	.size		_ZN39_INTERNAL_e9126206_4_k_cu_5ad887c3_26014cuda3std3__48in_placeE,(_ZN39_INTERNAL_e9126206_4_k_cu_5ad887c3_26014cuda3std6ranges3__45__cpo9iter_moveE - _ZN39_INTERNAL_e9126206_4_k_cu_5ad887c3_26014cuda3std3__48in_placeE)
_ZN39_INTERNAL_e9126206_4_k_cu_5ad887c3_26014cuda3std3__48in_placeE:
	.zero		1
	.type		_ZN39_INTERNAL_e9126206_4_k_cu_5ad887c3_26014cuda3std6ranges3__45__cpo9iter_moveE,@object
	.size		_ZN39_INTERNAL_e9126206_4_k_cu_5ad887c3_26014cuda3std6ranges3__45__cpo9iter_moveE,(_ZN39_INTERNAL_e9126206_4_k_cu_5ad887c3_26014cuda3std3__45__cpo5beginE - _ZN39_INTERNAL_e9126206_4_k_cu_5ad887c3_26014cuda3std6ranges3__45__cpo9iter_moveE)
_ZN39_INTERNAL_e9126206_4_k_cu_5ad887c3_26014cuda3std6ranges3__45__cpo9iter_moveE:
	.zero		1
	.type		_ZN39_INTERNAL_e9126206_4_k_cu_5ad887c3_26014cuda3std3__45__cpo5beginE,@object
	.size		_ZN39_INTERNAL_e9126206_4_k_cu_5ad887c3_26014cuda3std3__45__cpo5beginE,(_ZN39_INTERNAL_e9126206_4_k_cu_5ad887c3_26014cuda3std3__441_GLOBAL__N__e9126206_4_k_cu_5ad887c3_26016ignoreE - _ZN39_INTERNAL_e9126206_4_k_cu_5ad887c3_26014cuda3std3__45__cpo5beginE)
_ZN39_INTERNAL_e9126206_4_k_cu_5ad887c3_26014cuda3std3__45__cpo5beginE:
	.zero		1
	.type		_ZN39_INTERNAL_e9126206_4_k_cu_5ad887c3_26014cuda3std3__441_GLOBAL__N__e9126206_4_k_cu_5ad887c3_26016ignoreE,@object
	.size		_ZN39_INTERNAL_e9126206_4_k_cu_5ad887c3_26014cuda3std3__441_GLOBAL__N__e9126206_4_k_cu_5ad887c3_26016ignoreE,(_ZN39_INTERNAL_e9126206_4_k_cu_5ad887c3_26014cute7productE - _ZN39_INTERNAL_e9126206_4_k_cu_5ad887c3_26014cuda3std3__441_GLOBAL__N__e9126206_4_k_cu_5ad887c3_26016ignoreE)
_ZN39_INTERNAL_e9126206_4_k_cu_5ad887c3_26014cuda3std3__441_GLOBAL__N__e9126206_4_k_cu_5ad887c3_26016ignoreE:
	.zero		1
	.type		_ZN39_INTERNAL_e9126206_4_k_cu_5ad887c3_26014cute7productE,@object
	.size		_ZN39_INTERNAL_e9126206_4_k_cu_5ad887c3_26014cute7productE,(_ZN39_INTERNAL_e9126206_4_k_cu_5ad887c3_26014cuda3std3__45__cpo3endE - _ZN39_INTERNAL_e9126206_4_k_cu_5ad887c3_26014cute7productE)
_ZN39_INTERNAL_e9126206_4_k_cu_5ad887c3_26014cute7productE:
	.zero		1
	.type		_ZN39_INTERNAL_e9126206_4_k_cu_5ad887c3_26014cuda3std3__45__cpo3endE,@object
	.size		_ZN39_INTERNAL_e9126206_4_k_cu_5ad887c3_26014cuda3std3__45__cpo3endE,(_ZN39_INTERNAL_e9126206_4_k_cu_5ad887c3_26014cuda3std3__419piecewise_constructE - _ZN39_INTERNAL_e9126206_4_k_cu_5ad887c3_26014cuda3std3__45__cpo3endE)
_ZN39_INTERNAL_e9126206_4_k_cu_5ad887c3_26014cuda3std3__45__cpo3endE:
	.zero		1
	.type		_ZN39_INTERNAL_e9126206_4_k_cu_5ad887c3_26014cuda3std3__419piecewise_constructE,@object
	.size		_ZN39_INTERNAL_e9126206_4_k_cu_5ad887c3_26014cuda3std3__419piecewise_constructE,(_ZN39_INTERNAL_e9126206_4_k_cu_5ad887c3_26014cuda3std3__45__cpo4cendE - _ZN39_INTERNAL_e9126206_4_k_cu_5ad887c3_26014cuda3std3__419piecewise_constructE)
_ZN39_INTERNAL_e9126206_4_k_cu_5ad887c3_26014cuda3std3__419piecewise_constructE:
	.zero		1
	.type		_ZN39_INTERNAL_e9126206_4_k_cu_5ad887c3_26014cuda3std3__45__cpo4cendE,@object
	.size		_ZN39_INTERNAL_e9126206_4_k_cu_5ad887c3_26014cuda3std3__45__cpo4cendE,(_ZN39_INTERNAL_e9126206_4_k_cu_5ad887c3_26014cuda3std6ranges3__45__cpo4swapE - _ZN39_INTERNAL_e9126206_4_k_cu_5ad887c3_26014cuda3std3__45__cpo4cendE)
_ZN39_INTERNAL_e9126206_4_k_cu_5ad887c3_26014cuda3std3__45__cpo4cendE:
	.zero		1
	.type		_ZN39_INTERNAL_e9126206_4_k_cu_5ad887c3_26014cuda3std6ranges3__45__cpo4swapE,@object
	.size		_ZN39_INTERNAL_e9126206_4_k_cu_5ad887c3_26014cuda3std6ranges3__45__cpo4swapE,(.L_9 - _ZN39_INTERNAL_e9126206_4_k_cu_5ad887c3_26014cuda3std6ranges3__45__cpo4swapE)
_ZN39_INTERNAL_e9126206_4_k_cu_5ad887c3_26014cuda3std6ranges3__45__cpo4swapE:
	.zero		1
.L_9:


//--------------------- .nv.constant0._ZN7cutlass13device_kernelINS_4fmha6kernel28FmhaKernelTmaWarpSpecializedINS1_10collective30FmhaMainloopTmaWarpSpecializedINS_6half_tEffN4cute5tupleIJNS7_1CILi128EEESA_NS9_ILi224EEEEEENS8_IJiNS9_ILi1EEENS8_IJiiEEEEEESF_SF_NS4_13DefaultFusionEJEEENS4_15FmhaFwdEpilogueIS6_fNS8_IJNS9_ILi64EEESB_SA_EEEEENS2_23IndividualTileSchedulerEJEEEEEvNT_6ParamsE --------------------------
	.section	.nv.constant0._ZN7cutlass13device_kernelINS_4fmha6kernel28FmhaKernelTmaWarpSpecializedINS1_10collective30FmhaMainloopTmaWarpSpecializedINS_6half_tEffN4cute5tupleIJNS7_1CILi128EEESA_NS9_ILi224EEEEEENS8_IJiNS9_ILi1EEENS8_IJiiEEEEEESF_SF_NS4_13DefaultFusionEJEEENS4_15FmhaFwdEpilogueIS6_fNS8_IJNS9_ILi64EEESB_SA_EEEEENS2_23IndividualTileSchedulerEJEEEEEvNT_6ParamsE,"a",@progbits
	.sectionflags	@""
	.align	4
.nv.constant0._ZN7cutlass13device_kernelINS_4fmha6kernel28FmhaKernelTmaWarpSpecializedINS1_10collective30FmhaMainloopTmaWarpSpecializedINS_6half_tEffN4cute5tupleIJNS7_1CILi128EEESA_NS9_ILi224EEEEEENS8_IJiNS9_ILi1EEENS8_IJiiEEEEEESF_SF_NS4_13DefaultFusionEJEEENS4_15FmhaFwdEpilogueIS6_fNS8_IJNS9_ILi64EEESB_SA_EEEEENS2_23IndividualTileSchedulerEJEEEEEvNT_6ParamsE:
	.zero		2688


//--------------------- SYMBOLS --------------------------

	.type		.nv.reservedSmem.offset0,@object
	.size		.nv.reservedSmem.offset0,0x4
	.type		__assertfail,@function
